//
// Generated by NVIDIA NVVM Compiler
//
// Compiler Build ID: CL-36424714
// Cuda compilation tools, release 13.0, V13.0.88
// Based on NVVM 20.0.0
//

.version 9.0
.target sm_100
.address_size 64

	// .globl	_Z16label_assignmentPiP9pixel_XYZP5pointiiiiPdi

.visible .entry _Z16label_assignmentPiP9pixel_XYZP5pointiiiiPdi(
	.param .u64 .ptr .align 1 _Z16label_assignmentPiP9pixel_XYZP5pointiiiiPdi_param_0,
	.param .u64 .ptr .align 1 _Z16label_assignmentPiP9pixel_XYZP5pointiiiiPdi_param_1,
	.param .u64 .ptr .align 1 _Z16label_assignmentPiP9pixel_XYZP5pointiiiiPdi_param_2,
	.param .u32 _Z16label_assignmentPiP9pixel_XYZP5pointiiiiPdi_param_3,
	.param .u32 _Z16label_assignmentPiP9pixel_XYZP5pointiiiiPdi_param_4,
	.param .u32 _Z16label_assignmentPiP9pixel_XYZP5pointiiiiPdi_param_5,
	.param .u32 _Z16label_assignmentPiP9pixel_XYZP5pointiiiiPdi_param_6,
	.param .u64 .ptr .align 1 _Z16label_assignmentPiP9pixel_XYZP5pointiiiiPdi_param_7,
	.param .u32 _Z16label_assignmentPiP9pixel_XYZP5pointiiiiPdi_param_8
)
{
	.reg .pred 	%p<99>;
	.reg .b32 	%r<148>;
	.reg .b32 	%f<657>;
	.reg .b64 	%rd<24>;
	.reg .b64 	%fd<17>;

	ld.param.u64 	%rd7, [_Z16label_assignmentPiP9pixel_XYZP5pointiiiiPdi_param_0];
	ld.param.u64 	%rd8, [_Z16label_assignmentPiP9pixel_XYZP5pointiiiiPdi_param_1];
	ld.param.u64 	%rd9, [_Z16label_assignmentPiP9pixel_XYZP5pointiiiiPdi_param_2];
	ld.param.u32 	%r20, [_Z16label_assignmentPiP9pixel_XYZP5pointiiiiPdi_param_3];
	ld.param.u32 	%r21, [_Z16label_assignmentPiP9pixel_XYZP5pointiiiiPdi_param_4];
	ld.param.u32 	%r22, [_Z16label_assignmentPiP9pixel_XYZP5pointiiiiPdi_param_5];
	ld.param.s32 	%rd10, [_Z16label_assignmentPiP9pixel_XYZP5pointiiiiPdi_param_8];
	cvta.to.global.u64 	%rd1, %rd8;
	cvta.to.global.u64 	%rd2, %rd7;
	cvta.to.global.u64 	%rd11, %rd9;
	mov.u32 	%r24, %ctaid.x;
	mov.u32 	%r25, %ntid.x;
	mov.u32 	%r26, %tid.x;
	mad.lo.s32 	%r1, %r24, %r25, %r26;
	cvt.u64.u32 	%rd12, %r1;
	mul.wide.u32 	%rd13, %r1, 8;
	add.s64 	%rd14, %rd11, %rd13;
	ld.global.u32 	%r2, [%rd14];
	ld.global.u32 	%r3, [%rd14+4];
	mad.lo.s32 	%r4, %r3, %r21, %r2;
	mul.wide.s32 	%rd15, %r4, 4;
	add.s64 	%rd16, %rd2, %rd15;
	st.global.u32 	[%rd16], %r1;
	setp.ge.u64 	%p1, %rd12, %rd10;
	@%p1 bra 	$L__BB0_60;
	sub.s32 	%r27, %r2, %r20;
	max.s32 	%r144, %r27, 0;
	add.s32 	%r28, %r2, %r20;
	min.s32 	%r6, %r21, %r28;
	setp.gt.s32 	%p2, %r144, %r6;
	@%p2 bra 	$L__BB0_60;
	sub.s32 	%r29, %r3, %r20;
	max.s32 	%r7, %r29, 0;
	add.s32 	%r30, %r3, %r20;
	min.s32 	%r8, %r22, %r30;
	mul.wide.s32 	%rd17, %r4, 24;
	add.s64 	%rd3, %rd1, %rd17;
	cvt.rn.f64.s32 	%fd1, %r20;
	not.b32 	%r31, %r3;
	add.s32 	%r9, %r31, %r7;
$L__BB0_3:
	setp.gt.s32 	%p3, %r7, %r8;
	@%p3 bra 	$L__BB0_59;
	sub.s32 	%r147, %r7, %r8;
	sub.s32 	%r32, %r144, %r2;
	cvt.rn.f32.s32 	%f53, %r32;
	abs.f32 	%f54, %f53;
	setp.lt.f32 	%p4, %f54, 0f00800000;
	mul.f32 	%f56, %f54, 0f4B800000;
	selp.f32 	%f57, %f56, %f54, %p4;
	selp.f32 	%f58, 0fC1C00000, 0f00000000, %p4;
	mov.b32 	%r33, %f57;
	add.s32 	%r34, %r33, -1060439283;
	and.b32  	%r35, %r34, -8388608;
	sub.s32 	%r36, %r33, %r35;
	mov.b32 	%f59, %r36;
	cvt.rn.f32.s32 	%f60, %r35;
	fma.rn.f32 	%f61, %f60, 0f34000000, %f58;
	add.f32 	%f62, %f59, 0fBF800000;
	add.f32 	%f63, %f59, 0f3F800000;
	rcp.approx.ftz.f32 	%f64, %f63;
	add.f32 	%f65, %f62, %f62;
	mul.f32 	%f66, %f65, %f64;
	mul.f32 	%f67, %f66, %f66;
	sub.f32 	%f68, %f62, %f66;
	add.f32 	%f69, %f68, %f68;
	neg.f32 	%f70, %f66;
	fma.rn.f32 	%f71, %f70, %f62, %f69;
	mul.rn.f32 	%f72, %f64, %f71;
	fma.rn.f32 	%f73, %f67, 0f3A2C32E4, 0f3B52E7DB;
	fma.rn.f32 	%f74, %f73, %f67, 0f3C93BB73;
	fma.rn.f32 	%f75, %f74, %f67, 0f3DF6384F;
	mul.rn.f32 	%f76, %f75, %f67;
	fma.rn.f32 	%f77, %f66, 0f3FB8AA3B, %f61;
	sub.f32 	%f78, %f61, %f77;
	fma.rn.f32 	%f79, %f66, 0f3FB8AA3B, %f78;
	fma.rn.f32 	%f80, %f72, 0f3FB8AA3B, %f79;
	fma.rn.f32 	%f81, %f66, 0f32A55E34, %f80;
	mul.f32 	%f82, %f76, 0f40400000;
	fma.rn.f32 	%f83, %f82, %f72, %f81;
	fma.rn.f32 	%f84, %f76, %f66, %f83;
	add.rn.f32 	%f85, %f77, %f84;
	neg.f32 	%f86, %f77;
	add.rn.f32 	%f87, %f85, %f86;
	neg.f32 	%f88, %f87;
	add.rn.f32 	%f89, %f84, %f88;
	mov.f32 	%f90, 0f40000000;
	mul.rn.f32 	%f91, %f85, %f90;
	neg.f32 	%f92, %f91;
	fma.rn.f32 	%f93, %f85, 0f40000000, %f92;
	fma.rn.f32 	%f94, %f89, 0f40000000, %f93;
	cvt.rni.f32.f32 	%f95, %f91;
	sub.f32 	%f96, %f91, %f95;
	add.f32 	%f97, %f96, %f94;
	fma.rn.f32 	%f98, %f97, 0f391FCB8E, 0f3AAF85ED;
	fma.rn.f32 	%f99, %f98, %f97, 0f3C1D9856;
	fma.rn.f32 	%f100, %f99, %f97, 0f3D6357BB;
	fma.rn.f32 	%f101, %f100, %f97, 0f3E75FDEC;
	fma.rn.f32 	%f102, %f101, %f97, 0f3F317218;
	fma.rn.f32 	%f103, %f102, %f97, 0f3F800000;
	cvt.rzi.s32.f32 	%r37, %f95;
	setp.gt.f32 	%p5, %f95, 0f00000000;
	selp.b32 	%r38, 0, -2097152000, %p5;
	add.s32 	%r39, %r38, 2130706432;
	mov.b32 	%f104, %r39;
	mul.f32 	%f105, %f103, %f104;
	shl.b32 	%r40, %r37, 23;
	sub.s32 	%r41, %r40, %r38;
	mov.b32 	%f106, %r41;
	mul.f32 	%f107, %f105, %f106;
	abs.f32 	%f108, %f91;
	setp.gt.f32 	%p6, %f108, 0f43180000;
	setp.lt.f32 	%p7, %f91, 0f00000000;
	selp.f32 	%f109, 0f00000000, 0f7F800000, %p7;
	selp.f32 	%f110, %f109, %f107, %p6;
	setp.eq.s32 	%p8, %r32, 1;
	setp.nan.f32 	%p9, %f54, %f54;
	setp.eq.s32 	%p10, %r32, 0;
	setp.eq.f32 	%p11, %f54, 0f7F800000;
	add.f32 	%f111, %f53, %f53;
	mov.b32 	%r42, %f111;
	and.b32  	%r43, %r42, 2147483647;
	mov.b32 	%f112, %r43;
	add.rn.f32 	%f113, %f53, %f90;
	selp.f32 	%f114, %f112, %f110, %p11;
	selp.f32 	%f115, %f112, %f114, %p10;
	selp.f32 	%f116, %f113, %f115, %p9;
	selp.f32 	%f1, 0f3F800000, %f116, %p8;
	mad.lo.s32 	%r145, %r21, %r7, %r144;
	mov.u32 	%r146, %r9;
$L__BB0_5:
	ld.global.f64 	%fd3, [%rd3];
	mul.wide.s32 	%rd18, %r145, 24;
	add.s64 	%rd4, %rd1, %rd18;
	ld.global.f64 	%fd4, [%rd4];
	sub.f64 	%fd5, %fd3, %fd4;
	cvt.rn.f32.f64 	%f2, %fd5;
	setp.eq.f32 	%p12, %f2, 0f3F800000;
	mov.f32 	%f648, 0f3F800000;
	@%p12 bra 	$L__BB0_10;
	abs.f32 	%f118, %f2;
	setp.num.f32 	%p13, %f118, %f118;
	@%p13 bra 	$L__BB0_8;
	mov.f32 	%f176, 0f40000000;
	add.rn.f32 	%f648, %f2, %f176;
	bra.uni 	$L__BB0_10;
$L__BB0_8:
	abs.f32 	%f119, %f2;
	setp.lt.f32 	%p14, %f119, 0f00800000;
	mul.f32 	%f121, %f119, 0f4B800000;
	selp.f32 	%f122, %f121, %f119, %p14;
	mov.b32 	%r44, %f122;
	add.s32 	%r45, %r44, -1060439283;
	and.b32  	%r46, %r45, -8388608;
	sub.s32 	%r47, %r44, %r46;
	mov.b32 	%f123, %r47;
	cvt.rn.f32.s32 	%f124, %r46;
	selp.f32 	%f125, 0fC1C00000, 0f00000000, %p14;
	fma.rn.f32 	%f126, %f124, 0f34000000, %f125;
	add.f32 	%f127, %f123, 0fBF800000;
	add.f32 	%f128, %f123, 0f3F800000;
	rcp.approx.ftz.f32 	%f129, %f128;
	add.f32 	%f130, %f127, %f127;
	mul.f32 	%f131, %f130, %f129;
	mul.f32 	%f132, %f131, %f131;
	neg.f32 	%f133, %f131;
	sub.f32 	%f134, %f127, %f131;
	add.f32 	%f135, %f134, %f134;
	fma.rn.f32 	%f136, %f133, %f127, %f135;
	mul.rn.f32 	%f137, %f129, %f136;
	fma.rn.f32 	%f138, %f132, 0f3A2C32E4, 0f3B52E7DB;
	fma.rn.f32 	%f139, %f138, %f132, 0f3C93BB73;
	fma.rn.f32 	%f140, %f139, %f132, 0f3DF6384F;
	mul.rn.f32 	%f141, %f140, %f132;
	fma.rn.f32 	%f142, %f131, 0f3FB8AA3B, %f126;
	mul.f32 	%f143, %f141, 0f40400000;
	sub.f32 	%f144, %f126, %f142;
	fma.rn.f32 	%f145, %f131, 0f3FB8AA3B, %f144;
	fma.rn.f32 	%f146, %f137, 0f3FB8AA3B, %f145;
	fma.rn.f32 	%f147, %f131, 0f32A55E34, %f146;
	fma.rn.f32 	%f148, %f143, %f137, %f147;
	fma.rn.f32 	%f149, %f141, %f131, %f148;
	add.rn.f32 	%f150, %f142, %f149;
	mov.f32 	%f151, 0f40000000;
	mul.rn.f32 	%f152, %f150, %f151;
	cvt.rni.f32.f32 	%f153, %f152;
	sub.f32 	%f154, %f152, %f153;
	neg.f32 	%f155, %f152;
	fma.rn.f32 	%f156, %f150, 0f40000000, %f155;
	neg.f32 	%f157, %f142;
	add.rn.f32 	%f158, %f150, %f157;
	neg.f32 	%f159, %f158;
	add.rn.f32 	%f160, %f149, %f159;
	fma.rn.f32 	%f161, %f160, 0f40000000, %f156;
	add.f32 	%f162, %f154, %f161;
	setp.gt.f32 	%p15, %f153, 0f00000000;
	selp.b32 	%r48, 0, -2097152000, %p15;
	setp.neu.f32 	%p16, %f2, 0f00000000;
	setp.neu.f32 	%p17, %f119, 0f7F800000;
	setp.lt.f32 	%p18, %f152, 0f00000000;
	selp.f32 	%f163, 0f00000000, 0f7F800000, %p18;
	abs.f32 	%f164, %f152;
	setp.gt.f32 	%p19, %f164, 0f43180000;
	cvt.rzi.s32.f32 	%r49, %f153;
	shl.b32 	%r50, %r49, 23;
	sub.s32 	%r51, %r50, %r48;
	mov.b32 	%f165, %r51;
	add.s32 	%r52, %r48, 2130706432;
	mov.b32 	%f166, %r52;
	fma.rn.f32 	%f167, %f162, 0f391FCB8E, 0f3AAF85ED;
	fma.rn.f32 	%f168, %f167, %f162, 0f3C1D9856;
	fma.rn.f32 	%f169, %f168, %f162, 0f3D6357BB;
	fma.rn.f32 	%f170, %f169, %f162, 0f3E75FDEC;
	fma.rn.f32 	%f171, %f170, %f162, 0f3F317218;
	fma.rn.f32 	%f172, %f171, %f162, 0f3F800000;
	mul.f32 	%f173, %f172, %f166;
	mul.f32 	%f174, %f173, %f165;
	selp.f32 	%f648, %f163, %f174, %p19;
	and.pred  	%p20, %p16, %p17;
	@%p20 bra 	$L__BB0_10;
	add.f32 	%f175, %f2, %f2;
	mov.b32 	%r53, %f175;
	and.b32  	%r54, %r53, 2147483647;
	mov.b32 	%f648, %r54;
$L__BB0_10:
	ld.global.f64 	%fd6, [%rd3+8];
	ld.global.f64 	%fd7, [%rd4+8];
	sub.f64 	%fd8, %fd6, %fd7;
	cvt.rn.f32.f64 	%f7, %fd8;
	setp.eq.f32 	%p21, %f7, 0f3F800000;
	mov.f32 	%f649, 0f3F800000;
	@%p21 bra 	$L__BB0_15;
	abs.f32 	%f178, %f7;
	setp.num.f32 	%p22, %f178, %f178;
	@%p22 bra 	$L__BB0_13;
	mov.f32 	%f236, 0f40000000;
	add.rn.f32 	%f649, %f7, %f236;
	bra.uni 	$L__BB0_15;
$L__BB0_13:
	abs.f32 	%f179, %f7;
	setp.lt.f32 	%p23, %f179, 0f00800000;
	mul.f32 	%f181, %f179, 0f4B800000;
	selp.f32 	%f182, %f181, %f179, %p23;
	mov.b32 	%r55, %f182;
	add.s32 	%r56, %r55, -1060439283;
	and.b32  	%r57, %r56, -8388608;
	sub.s32 	%r58, %r55, %r57;
	mov.b32 	%f183, %r58;
	cvt.rn.f32.s32 	%f184, %r57;
	selp.f32 	%f185, 0fC1C00000, 0f00000000, %p23;
	fma.rn.f32 	%f186, %f184, 0f34000000, %f185;
	add.f32 	%f187, %f183, 0fBF800000;
	add.f32 	%f188, %f183, 0f3F800000;
	rcp.approx.ftz.f32 	%f189, %f188;
	add.f32 	%f190, %f187, %f187;
	mul.f32 	%f191, %f190, %f189;
	mul.f32 	%f192, %f191, %f191;
	neg.f32 	%f193, %f191;
	sub.f32 	%f194, %f187, %f191;
	add.f32 	%f195, %f194, %f194;
	fma.rn.f32 	%f196, %f193, %f187, %f195;
	mul.rn.f32 	%f197, %f189, %f196;
	fma.rn.f32 	%f198, %f192, 0f3A2C32E4, 0f3B52E7DB;
	fma.rn.f32 	%f199, %f198, %f192, 0f3C93BB73;
	fma.rn.f32 	%f200, %f199, %f192, 0f3DF6384F;
	mul.rn.f32 	%f201, %f200, %f192;
	fma.rn.f32 	%f202, %f191, 0f3FB8AA3B, %f186;
	mul.f32 	%f203, %f201, 0f40400000;
	sub.f32 	%f204, %f186, %f202;
	fma.rn.f32 	%f205, %f191, 0f3FB8AA3B, %f204;
	fma.rn.f32 	%f206, %f197, 0f3FB8AA3B, %f205;
	fma.rn.f32 	%f207, %f191, 0f32A55E34, %f206;
	fma.rn.f32 	%f208, %f203, %f197, %f207;
	fma.rn.f32 	%f209, %f201, %f191, %f208;
	add.rn.f32 	%f210, %f202, %f209;
	mov.f32 	%f211, 0f40000000;
	mul.rn.f32 	%f212, %f210, %f211;
	cvt.rni.f32.f32 	%f213, %f212;
	sub.f32 	%f214, %f212, %f213;
	neg.f32 	%f215, %f212;
	fma.rn.f32 	%f216, %f210, 0f40000000, %f215;
	neg.f32 	%f217, %f202;
	add.rn.f32 	%f218, %f210, %f217;
	neg.f32 	%f219, %f218;
	add.rn.f32 	%f220, %f209, %f219;
	fma.rn.f32 	%f221, %f220, 0f40000000, %f216;
	add.f32 	%f222, %f214, %f221;
	setp.gt.f32 	%p24, %f213, 0f00000000;
	selp.b32 	%r59, 0, -2097152000, %p24;
	setp.neu.f32 	%p25, %f7, 0f00000000;
	setp.neu.f32 	%p26, %f179, 0f7F800000;
	setp.lt.f32 	%p27, %f212, 0f00000000;
	selp.f32 	%f223, 0f00000000, 0f7F800000, %p27;
	abs.f32 	%f224, %f212;
	setp.gt.f32 	%p28, %f224, 0f43180000;
	cvt.rzi.s32.f32 	%r60, %f213;
	shl.b32 	%r61, %r60, 23;
	sub.s32 	%r62, %r61, %r59;
	mov.b32 	%f225, %r62;
	add.s32 	%r63, %r59, 2130706432;
	mov.b32 	%f226, %r63;
	fma.rn.f32 	%f227, %f222, 0f391FCB8E, 0f3AAF85ED;
	fma.rn.f32 	%f228, %f227, %f222, 0f3C1D9856;
	fma.rn.f32 	%f229, %f228, %f222, 0f3D6357BB;
	fma.rn.f32 	%f230, %f229, %f222, 0f3E75FDEC;
	fma.rn.f32 	%f231, %f230, %f222, 0f3F317218;
	fma.rn.f32 	%f232, %f231, %f222, 0f3F800000;
	mul.f32 	%f233, %f232, %f226;
	mul.f32 	%f234, %f233, %f225;
	selp.f32 	%f649, %f223, %f234, %p28;
	and.pred  	%p29, %p25, %p26;
	@%p29 bra 	$L__BB0_15;
	add.f32 	%f235, %f7, %f7;
	mov.b32 	%r64, %f235;
	and.b32  	%r65, %r64, 2147483647;
	mov.b32 	%f649, %r65;
$L__BB0_15:
	add.f32 	%f12, %f648, %f649;
	ld.global.f64 	%fd9, [%rd3+16];
	ld.global.f64 	%fd10, [%rd4+16];
	sub.f64 	%fd11, %fd9, %fd10;
	cvt.rn.f32.f64 	%f13, %fd11;
	abs.f32 	%f14, %f13;
	setp.eq.f32 	%p30, %f13, 0f3F800000;
	mov.f32 	%f650, 0f3F800000;
	@%p30 bra 	$L__BB0_20;
	setp.num.f32 	%p31, %f14, %f14;
	@%p31 bra 	$L__BB0_18;
	mov.f32 	%f295, 0f40000000;
	add.rn.f32 	%f650, %f13, %f295;
	bra.uni 	$L__BB0_20;
$L__BB0_18:
	setp.lt.f32 	%p32, %f14, 0f00800000;
	mul.f32 	%f240, %f14, 0f4B800000;
	selp.f32 	%f241, %f240, %f14, %p32;
	mov.b32 	%r66, %f241;
	add.s32 	%r67, %r66, -1060439283;
	and.b32  	%r68, %r67, -8388608;
	sub.s32 	%r69, %r66, %r68;
	mov.b32 	%f242, %r69;
	cvt.rn.f32.s32 	%f243, %r68;
	selp.f32 	%f244, 0fC1C00000, 0f00000000, %p32;
	fma.rn.f32 	%f245, %f243, 0f34000000, %f244;
	add.f32 	%f246, %f242, 0fBF800000;
	add.f32 	%f247, %f242, 0f3F800000;
	rcp.approx.ftz.f32 	%f248, %f247;
	add.f32 	%f249, %f246, %f246;
	mul.f32 	%f250, %f249, %f248;
	mul.f32 	%f251, %f250, %f250;
	neg.f32 	%f252, %f250;
	sub.f32 	%f253, %f246, %f250;
	add.f32 	%f254, %f253, %f253;
	fma.rn.f32 	%f255, %f252, %f246, %f254;
	mul.rn.f32 	%f256, %f248, %f255;
	fma.rn.f32 	%f257, %f251, 0f3A2C32E4, 0f3B52E7DB;
	fma.rn.f32 	%f258, %f257, %f251, 0f3C93BB73;
	fma.rn.f32 	%f259, %f258, %f251, 0f3DF6384F;
	mul.rn.f32 	%f260, %f259, %f251;
	fma.rn.f32 	%f261, %f250, 0f3FB8AA3B, %f245;
	mul.f32 	%f262, %f260, 0f40400000;
	sub.f32 	%f263, %f245, %f261;
	fma.rn.f32 	%f264, %f250, 0f3FB8AA3B, %f263;
	fma.rn.f32 	%f265, %f256, 0f3FB8AA3B, %f264;
	fma.rn.f32 	%f266, %f250, 0f32A55E34, %f265;
	fma.rn.f32 	%f267, %f262, %f256, %f266;
	fma.rn.f32 	%f268, %f260, %f250, %f267;
	add.rn.f32 	%f269, %f261, %f268;
	mov.f32 	%f270, 0f40000000;
	mul.rn.f32 	%f271, %f269, %f270;
	cvt.rni.f32.f32 	%f272, %f271;
	sub.f32 	%f273, %f271, %f272;
	neg.f32 	%f274, %f271;
	fma.rn.f32 	%f275, %f269, 0f40000000, %f274;
	neg.f32 	%f276, %f261;
	add.rn.f32 	%f277, %f269, %f276;
	neg.f32 	%f278, %f277;
	add.rn.f32 	%f279, %f268, %f278;
	fma.rn.f32 	%f280, %f279, 0f40000000, %f275;
	add.f32 	%f281, %f273, %f280;
	setp.gt.f32 	%p33, %f272, 0f00000000;
	selp.b32 	%r70, 0, -2097152000, %p33;
	setp.neu.f32 	%p34, %f13, 0f00000000;
	setp.neu.f32 	%p35, %f14, 0f7F800000;
	setp.lt.f32 	%p36, %f271, 0f00000000;
	selp.f32 	%f282, 0f00000000, 0f7F800000, %p36;
	abs.f32 	%f283, %f271;
	setp.gt.f32 	%p37, %f283, 0f43180000;
	cvt.rzi.s32.f32 	%r71, %f272;
	shl.b32 	%r72, %r71, 23;
	sub.s32 	%r73, %r72, %r70;
	mov.b32 	%f284, %r73;
	add.s32 	%r74, %r70, 2130706432;
	mov.b32 	%f285, %r74;
	fma.rn.f32 	%f286, %f281, 0f391FCB8E, 0f3AAF85ED;
	fma.rn.f32 	%f287, %f286, %f281, 0f3C1D9856;
	fma.rn.f32 	%f288, %f287, %f281, 0f3D6357BB;
	fma.rn.f32 	%f289, %f288, %f281, 0f3E75FDEC;
	fma.rn.f32 	%f290, %f289, %f281, 0f3F317218;
	fma.rn.f32 	%f291, %f290, %f281, 0f3F800000;
	mul.f32 	%f292, %f291, %f285;
	mul.f32 	%f293, %f292, %f284;
	selp.f32 	%f650, %f282, %f293, %p37;
	and.pred  	%p38, %p34, %p35;
	@%p38 bra 	$L__BB0_20;
	add.f32 	%f294, %f13, %f13;
	mov.b32 	%r75, %f294;
	and.b32  	%r76, %r75, 2147483647;
	mov.b32 	%f650, %r76;
$L__BB0_20:
	add.f32 	%f19, %f12, %f650;
	abs.f32 	%f20, %f19;
	setp.eq.f32 	%p39, %f19, 0f3F800000;
	mov.f32 	%f651, 0f3F800000;
	@%p39 bra 	$L__BB0_27;
	setp.num.f32 	%p40, %f20, %f20;
	@%p40 bra 	$L__BB0_23;
	mov.f32 	%f353, 0f3F000000;
	add.rn.f32 	%f651, %f19, %f353;
	bra.uni 	$L__BB0_27;
$L__BB0_23:
	setp.neu.f32 	%p41, %f19, 0f00000000;
	setp.neu.f32 	%p42, %f20, 0f7F800000;
	and.pred  	%p43, %p41, %p42;
	@%p43 bra 	$L__BB0_25;
	add.f32 	%f352, %f19, %f19;
	mov.b32 	%r86, %f352;
	and.b32  	%r87, %r86, 2147483647;
	mov.b32 	%f651, %r87;
	bra.uni 	$L__BB0_27;
$L__BB0_25:
	setp.lt.f32 	%p44, %f20, 0f00800000;
	mul.f32 	%f297, %f20, 0f4B800000;
	selp.f32 	%f298, %f297, %f20, %p44;
	mov.b32 	%r77, %f298;
	add.s32 	%r78, %r77, -1060439283;
	and.b32  	%r79, %r78, -8388608;
	sub.s32 	%r80, %r77, %r79;
	mov.b32 	%f299, %r80;
	cvt.rn.f32.s32 	%f300, %r79;
	selp.f32 	%f301, 0fC1C00000, 0f00000000, %p44;
	fma.rn.f32 	%f302, %f300, 0f34000000, %f301;
	add.f32 	%f303, %f299, 0fBF800000;
	add.f32 	%f304, %f299, 0f3F800000;
	rcp.approx.ftz.f32 	%f305, %f304;
	add.f32 	%f306, %f303, %f303;
	mul.f32 	%f307, %f306, %f305;
	mul.f32 	%f308, %f307, %f307;
	neg.f32 	%f309, %f307;
	sub.f32 	%f310, %f303, %f307;
	add.f32 	%f311, %f310, %f310;
	fma.rn.f32 	%f312, %f309, %f303, %f311;
	mul.rn.f32 	%f313, %f305, %f312;
	fma.rn.f32 	%f314, %f308, 0f3A2C32E4, 0f3B52E7DB;
	fma.rn.f32 	%f315, %f314, %f308, 0f3C93BB73;
	fma.rn.f32 	%f316, %f315, %f308, 0f3DF6384F;
	mul.rn.f32 	%f317, %f316, %f308;
	fma.rn.f32 	%f318, %f307, 0f3FB8AA3B, %f302;
	mul.f32 	%f319, %f317, 0f40400000;
	sub.f32 	%f320, %f302, %f318;
	fma.rn.f32 	%f321, %f307, 0f3FB8AA3B, %f320;
	fma.rn.f32 	%f322, %f313, 0f3FB8AA3B, %f321;
	fma.rn.f32 	%f323, %f307, 0f32A55E34, %f322;
	fma.rn.f32 	%f324, %f319, %f313, %f323;
	fma.rn.f32 	%f325, %f317, %f307, %f324;
	add.rn.f32 	%f326, %f318, %f325;
	mov.f32 	%f327, 0f3F000000;
	mul.rn.f32 	%f328, %f326, %f327;
	cvt.rni.f32.f32 	%f329, %f328;
	sub.f32 	%f330, %f328, %f329;
	neg.f32 	%f331, %f328;
	fma.rn.f32 	%f332, %f326, 0f3F000000, %f331;
	neg.f32 	%f333, %f318;
	add.rn.f32 	%f334, %f326, %f333;
	neg.f32 	%f335, %f334;
	add.rn.f32 	%f336, %f325, %f335;
	fma.rn.f32 	%f337, %f336, 0f3F000000, %f332;
	add.f32 	%f338, %f330, %f337;
	setp.gt.f32 	%p45, %f329, 0f00000000;
	selp.b32 	%r81, 0, -2097152000, %p45;
	setp.geu.f32 	%p46, %f19, 0f00000000;
	setp.lt.f32 	%p47, %f328, 0f00000000;
	selp.f32 	%f339, 0f00000000, 0f7F800000, %p47;
	abs.f32 	%f340, %f328;
	setp.gt.f32 	%p48, %f340, 0f43180000;
	cvt.rzi.s32.f32 	%r82, %f329;
	shl.b32 	%r83, %r82, 23;
	sub.s32 	%r84, %r83, %r81;
	mov.b32 	%f341, %r84;
	add.s32 	%r85, %r81, 2130706432;
	mov.b32 	%f342, %r85;
	fma.rn.f32 	%f343, %f338, 0f391FCB8E, 0f3AAF85ED;
	fma.rn.f32 	%f344, %f343, %f338, 0f3C1D9856;
	fma.rn.f32 	%f345, %f344, %f338, 0f3D6357BB;
	fma.rn.f32 	%f346, %f345, %f338, 0f3E75FDEC;
	fma.rn.f32 	%f347, %f346, %f338, 0f3F317218;
	fma.rn.f32 	%f348, %f347, %f338, 0f3F800000;
	mul.f32 	%f349, %f348, %f342;
	mul.f32 	%f350, %f349, %f341;
	selp.f32 	%f651, %f339, %f350, %p48;
	@%p46 bra 	$L__BB0_27;
	mov.f32 	%f651, 0f7FFFFFFF;
$L__BB0_27:
	add.s32 	%r16, %r146, 1;
	cvt.rn.f32.s32 	%f25, %r16;
	setp.eq.s32 	%p49, %r16, 1;
	mov.f32 	%f652, 0f3F800000;
	@%p49 bra 	$L__BB0_32;
	abs.f32 	%f355, %f25;
	setp.num.f32 	%p50, %f355, %f355;
	@%p50 bra 	$L__BB0_30;
	mov.f32 	%f413, 0f40000000;
	add.rn.f32 	%f652, %f25, %f413;
	bra.uni 	$L__BB0_32;
$L__BB0_30:
	abs.f32 	%f356, %f25;
	setp.lt.f32 	%p51, %f356, 0f00800000;
	mul.f32 	%f358, %f356, 0f4B800000;
	selp.f32 	%f359, %f358, %f356, %p51;
	mov.b32 	%r88, %f359;
	add.s32 	%r89, %r88, -1060439283;
	and.b32  	%r90, %r89, -8388608;
	sub.s32 	%r91, %r88, %r90;
	mov.b32 	%f360, %r91;
	cvt.rn.f32.s32 	%f361, %r90;
	selp.f32 	%f362, 0fC1C00000, 0f00000000, %p51;
	fma.rn.f32 	%f363, %f361, 0f34000000, %f362;
	add.f32 	%f364, %f360, 0fBF800000;
	add.f32 	%f365, %f360, 0f3F800000;
	rcp.approx.ftz.f32 	%f366, %f365;
	add.f32 	%f367, %f364, %f364;
	mul.f32 	%f368, %f367, %f366;
	mul.f32 	%f369, %f368, %f368;
	neg.f32 	%f370, %f368;
	sub.f32 	%f371, %f364, %f368;
	add.f32 	%f372, %f371, %f371;
	fma.rn.f32 	%f373, %f370, %f364, %f372;
	mul.rn.f32 	%f374, %f366, %f373;
	fma.rn.f32 	%f375, %f369, 0f3A2C32E4, 0f3B52E7DB;
	fma.rn.f32 	%f376, %f375, %f369, 0f3C93BB73;
	fma.rn.f32 	%f377, %f376, %f369, 0f3DF6384F;
	mul.rn.f32 	%f378, %f377, %f369;
	fma.rn.f32 	%f379, %f368, 0f3FB8AA3B, %f363;
	mul.f32 	%f380, %f378, 0f40400000;
	sub.f32 	%f381, %f363, %f379;
	fma.rn.f32 	%f382, %f368, 0f3FB8AA3B, %f381;
	fma.rn.f32 	%f383, %f374, 0f3FB8AA3B, %f382;
	fma.rn.f32 	%f384, %f368, 0f32A55E34, %f383;
	fma.rn.f32 	%f385, %f380, %f374, %f384;
	fma.rn.f32 	%f386, %f378, %f368, %f385;
	add.rn.f32 	%f387, %f379, %f386;
	mov.f32 	%f388, 0f40000000;
	mul.rn.f32 	%f389, %f387, %f388;
	cvt.rni.f32.f32 	%f390, %f389;
	sub.f32 	%f391, %f389, %f390;
	neg.f32 	%f392, %f389;
	fma.rn.f32 	%f393, %f387, 0f40000000, %f392;
	neg.f32 	%f394, %f379;
	add.rn.f32 	%f395, %f387, %f394;
	neg.f32 	%f396, %f395;
	add.rn.f32 	%f397, %f386, %f396;
	fma.rn.f32 	%f398, %f397, 0f40000000, %f393;
	add.f32 	%f399, %f391, %f398;
	setp.gt.f32 	%p52, %f390, 0f00000000;
	selp.b32 	%r92, 0, -2097152000, %p52;
	setp.ne.s32 	%p53, %r146, -1;
	setp.neu.f32 	%p54, %f356, 0f7F800000;
	setp.lt.f32 	%p55, %f389, 0f00000000;
	selp.f32 	%f400, 0f00000000, 0f7F800000, %p55;
	abs.f32 	%f401, %f389;
	setp.gt.f32 	%p56, %f401, 0f43180000;
	cvt.rzi.s32.f32 	%r93, %f390;
	shl.b32 	%r94, %r93, 23;
	sub.s32 	%r95, %r94, %r92;
	mov.b32 	%f402, %r95;
	add.s32 	%r96, %r92, 2130706432;
	mov.b32 	%f403, %r96;
	fma.rn.f32 	%f404, %f399, 0f391FCB8E, 0f3AAF85ED;
	fma.rn.f32 	%f405, %f404, %f399, 0f3C1D9856;
	fma.rn.f32 	%f406, %f405, %f399, 0f3D6357BB;
	fma.rn.f32 	%f407, %f406, %f399, 0f3E75FDEC;
	fma.rn.f32 	%f408, %f407, %f399, 0f3F317218;
	fma.rn.f32 	%f409, %f408, %f399, 0f3F800000;
	mul.f32 	%f410, %f409, %f403;
	mul.f32 	%f411, %f410, %f402;
	selp.f32 	%f652, %f400, %f411, %p56;
	and.pred  	%p57, %p53, %p54;
	@%p57 bra 	$L__BB0_32;
	add.f32 	%f412, %f25, %f25;
	mov.b32 	%r97, %f412;
	and.b32  	%r98, %r97, 2147483647;
	mov.b32 	%f652, %r98;
$L__BB0_32:
	add.f32 	%f30, %f1, %f652;
	abs.f32 	%f31, %f30;
	setp.eq.f32 	%p58, %f30, 0f3F800000;
	mov.f32 	%f653, 0f3F800000;
	@%p58 bra 	$L__BB0_39;
	setp.num.f32 	%p59, %f31, %f31;
	@%p59 bra 	$L__BB0_35;
	mov.f32 	%f471, 0f3F000000;
	add.rn.f32 	%f653, %f30, %f471;
	bra.uni 	$L__BB0_39;
$L__BB0_35:
	setp.neu.f32 	%p60, %f30, 0f00000000;
	setp.neu.f32 	%p61, %f31, 0f7F800000;
	and.pred  	%p62, %p60, %p61;
	@%p62 bra 	$L__BB0_37;
	add.f32 	%f470, %f30, %f30;
	mov.b32 	%r108, %f470;
	and.b32  	%r109, %r108, 2147483647;
	mov.b32 	%f653, %r109;
	bra.uni 	$L__BB0_39;
$L__BB0_37:
	setp.lt.f32 	%p63, %f31, 0f00800000;
	mul.f32 	%f415, %f31, 0f4B800000;
	selp.f32 	%f416, %f415, %f31, %p63;
	mov.b32 	%r99, %f416;
	add.s32 	%r100, %r99, -1060439283;
	and.b32  	%r101, %r100, -8388608;
	sub.s32 	%r102, %r99, %r101;
	mov.b32 	%f417, %r102;
	cvt.rn.f32.s32 	%f418, %r101;
	selp.f32 	%f419, 0fC1C00000, 0f00000000, %p63;
	fma.rn.f32 	%f420, %f418, 0f34000000, %f419;
	add.f32 	%f421, %f417, 0fBF800000;
	add.f32 	%f422, %f417, 0f3F800000;
	rcp.approx.ftz.f32 	%f423, %f422;
	add.f32 	%f424, %f421, %f421;
	mul.f32 	%f425, %f424, %f423;
	mul.f32 	%f426, %f425, %f425;
	neg.f32 	%f427, %f425;
	sub.f32 	%f428, %f421, %f425;
	add.f32 	%f429, %f428, %f428;
	fma.rn.f32 	%f430, %f427, %f421, %f429;
	mul.rn.f32 	%f431, %f423, %f430;
	fma.rn.f32 	%f432, %f426, 0f3A2C32E4, 0f3B52E7DB;
	fma.rn.f32 	%f433, %f432, %f426, 0f3C93BB73;
	fma.rn.f32 	%f434, %f433, %f426, 0f3DF6384F;
	mul.rn.f32 	%f435, %f434, %f426;
	fma.rn.f32 	%f436, %f425, 0f3FB8AA3B, %f420;
	mul.f32 	%f437, %f435, 0f40400000;
	sub.f32 	%f438, %f420, %f436;
	fma.rn.f32 	%f439, %f425, 0f3FB8AA3B, %f438;
	fma.rn.f32 	%f440, %f431, 0f3FB8AA3B, %f439;
	fma.rn.f32 	%f441, %f425, 0f32A55E34, %f440;
	fma.rn.f32 	%f442, %f437, %f431, %f441;
	fma.rn.f32 	%f443, %f435, %f425, %f442;
	add.rn.f32 	%f444, %f436, %f443;
	mov.f32 	%f445, 0f3F000000;
	mul.rn.f32 	%f446, %f444, %f445;
	cvt.rni.f32.f32 	%f447, %f446;
	sub.f32 	%f448, %f446, %f447;
	neg.f32 	%f449, %f446;
	fma.rn.f32 	%f450, %f444, 0f3F000000, %f449;
	neg.f32 	%f451, %f436;
	add.rn.f32 	%f452, %f444, %f451;
	neg.f32 	%f453, %f452;
	add.rn.f32 	%f454, %f443, %f453;
	fma.rn.f32 	%f455, %f454, 0f3F000000, %f450;
	add.f32 	%f456, %f448, %f455;
	setp.gt.f32 	%p64, %f447, 0f00000000;
	selp.b32 	%r103, 0, -2097152000, %p64;
	setp.geu.f32 	%p65, %f30, 0f00000000;
	setp.lt.f32 	%p66, %f446, 0f00000000;
	selp.f32 	%f457, 0f00000000, 0f7F800000, %p66;
	abs.f32 	%f458, %f446;
	setp.gt.f32 	%p67, %f458, 0f43180000;
	cvt.rzi.s32.f32 	%r104, %f447;
	shl.b32 	%r105, %r104, 23;
	sub.s32 	%r106, %r105, %r103;
	mov.b32 	%f459, %r106;
	add.s32 	%r107, %r103, 2130706432;
	mov.b32 	%f460, %r107;
	fma.rn.f32 	%f461, %f456, 0f391FCB8E, 0f3AAF85ED;
	fma.rn.f32 	%f462, %f461, %f456, 0f3C1D9856;
	fma.rn.f32 	%f463, %f462, %f456, 0f3D6357BB;
	fma.rn.f32 	%f464, %f463, %f456, 0f3E75FDEC;
	fma.rn.f32 	%f465, %f464, %f456, 0f3F317218;
	fma.rn.f32 	%f466, %f465, %f456, 0f3F800000;
	mul.f32 	%f467, %f466, %f460;
	mul.f32 	%f468, %f467, %f459;
	selp.f32 	%f653, %f457, %f468, %p67;
	@%p65 bra 	$L__BB0_39;
	mov.f32 	%f653, 0f7FFFFFFF;
$L__BB0_39:
	abs.f32 	%f36, %f651;
	setp.eq.f32 	%p68, %f651, 0f3F800000;
	mov.f32 	%f654, 0f3F800000;
	@%p68 bra 	$L__BB0_44;
	setp.num.f32 	%p69, %f36, %f36;
	@%p69 bra 	$L__BB0_42;
	mov.f32 	%f530, 0f40000000;
	add.rn.f32 	%f654, %f651, %f530;
	bra.uni 	$L__BB0_44;
$L__BB0_42:
	setp.lt.f32 	%p70, %f36, 0f00800000;
	mul.f32 	%f475, %f36, 0f4B800000;
	selp.f32 	%f476, %f475, %f36, %p70;
	mov.b32 	%r110, %f476;
	add.s32 	%r111, %r110, -1060439283;
	and.b32  	%r112, %r111, -8388608;
	sub.s32 	%r113, %r110, %r112;
	mov.b32 	%f477, %r113;
	cvt.rn.f32.s32 	%f478, %r112;
	selp.f32 	%f479, 0fC1C00000, 0f00000000, %p70;
	fma.rn.f32 	%f480, %f478, 0f34000000, %f479;
	add.f32 	%f481, %f477, 0fBF800000;
	add.f32 	%f482, %f477, 0f3F800000;
	rcp.approx.ftz.f32 	%f483, %f482;
	add.f32 	%f484, %f481, %f481;
	mul.f32 	%f485, %f484, %f483;
	mul.f32 	%f486, %f485, %f485;
	neg.f32 	%f487, %f485;
	sub.f32 	%f488, %f481, %f485;
	add.f32 	%f489, %f488, %f488;
	fma.rn.f32 	%f490, %f487, %f481, %f489;
	mul.rn.f32 	%f491, %f483, %f490;
	fma.rn.f32 	%f492, %f486, 0f3A2C32E4, 0f3B52E7DB;
	fma.rn.f32 	%f493, %f492, %f486, 0f3C93BB73;
	fma.rn.f32 	%f494, %f493, %f486, 0f3DF6384F;
	mul.rn.f32 	%f495, %f494, %f486;
	fma.rn.f32 	%f496, %f485, 0f3FB8AA3B, %f480;
	mul.f32 	%f497, %f495, 0f40400000;
	sub.f32 	%f498, %f480, %f496;
	fma.rn.f32 	%f499, %f485, 0f3FB8AA3B, %f498;
	fma.rn.f32 	%f500, %f491, 0f3FB8AA3B, %f499;
	fma.rn.f32 	%f501, %f485, 0f32A55E34, %f500;
	fma.rn.f32 	%f502, %f497, %f491, %f501;
	fma.rn.f32 	%f503, %f495, %f485, %f502;
	add.rn.f32 	%f504, %f496, %f503;
	mov.f32 	%f505, 0f40000000;
	mul.rn.f32 	%f506, %f504, %f505;
	cvt.rni.f32.f32 	%f507, %f506;
	sub.f32 	%f508, %f506, %f507;
	neg.f32 	%f509, %f506;
	fma.rn.f32 	%f510, %f504, 0f40000000, %f509;
	neg.f32 	%f511, %f496;
	add.rn.f32 	%f512, %f504, %f511;
	neg.f32 	%f513, %f512;
	add.rn.f32 	%f514, %f503, %f513;
	fma.rn.f32 	%f515, %f514, 0f40000000, %f510;
	add.f32 	%f516, %f508, %f515;
	setp.gt.f32 	%p71, %f507, 0f00000000;
	selp.b32 	%r114, 0, -2097152000, %p71;
	setp.neu.f32 	%p72, %f651, 0f00000000;
	setp.neu.f32 	%p73, %f36, 0f7F800000;
	setp.lt.f32 	%p74, %f506, 0f00000000;
	selp.f32 	%f517, 0f00000000, 0f7F800000, %p74;
	abs.f32 	%f518, %f506;
	setp.gt.f32 	%p75, %f518, 0f43180000;
	cvt.rzi.s32.f32 	%r115, %f507;
	shl.b32 	%r116, %r115, 23;
	sub.s32 	%r117, %r116, %r114;
	mov.b32 	%f519, %r117;
	add.s32 	%r118, %r114, 2130706432;
	mov.b32 	%f520, %r118;
	fma.rn.f32 	%f521, %f516, 0f391FCB8E, 0f3AAF85ED;
	fma.rn.f32 	%f522, %f521, %f516, 0f3C1D9856;
	fma.rn.f32 	%f523, %f522, %f516, 0f3D6357BB;
	fma.rn.f32 	%f524, %f523, %f516, 0f3E75FDEC;
	fma.rn.f32 	%f525, %f524, %f516, 0f3F317218;
	fma.rn.f32 	%f526, %f525, %f516, 0f3F800000;
	mul.f32 	%f527, %f526, %f520;
	mul.f32 	%f528, %f527, %f519;
	selp.f32 	%f654, %f517, %f528, %p75;
	and.pred  	%p76, %p72, %p73;
	@%p76 bra 	$L__BB0_44;
	add.f32 	%f529, %f651, %f651;
	mov.b32 	%r119, %f529;
	and.b32  	%r120, %r119, 2147483647;
	mov.b32 	%f654, %r120;
$L__BB0_44:
	ld.param.u32 	%r143, [_Z16label_assignmentPiP9pixel_XYZP5pointiiiiPdi_param_6];
	cvt.f64.f32 	%fd12, %f653;
	cvt.rn.f64.s32 	%fd13, %r143;
	mul.f64 	%fd14, %fd13, %fd12;
	div.rn.f64 	%fd15, %fd14, %fd1;
	cvt.rn.f32.f64 	%f41, %fd15;
	abs.f32 	%f42, %f41;
	setp.eq.f32 	%p77, %f41, 0f3F800000;
	mov.f32 	%f655, 0f3F800000;
	@%p77 bra 	$L__BB0_49;
	setp.num.f32 	%p78, %f42, %f42;
	@%p78 bra 	$L__BB0_47;
	mov.f32 	%f589, 0f40000000;
	add.rn.f32 	%f655, %f41, %f589;
	bra.uni 	$L__BB0_49;
$L__BB0_47:
	setp.lt.f32 	%p79, %f42, 0f00800000;
	mul.f32 	%f534, %f42, 0f4B800000;
	selp.f32 	%f535, %f534, %f42, %p79;
	mov.b32 	%r121, %f535;
	add.s32 	%r122, %r121, -1060439283;
	and.b32  	%r123, %r122, -8388608;
	sub.s32 	%r124, %r121, %r123;
	mov.b32 	%f536, %r124;
	cvt.rn.f32.s32 	%f537, %r123;
	selp.f32 	%f538, 0fC1C00000, 0f00000000, %p79;
	fma.rn.f32 	%f539, %f537, 0f34000000, %f538;
	add.f32 	%f540, %f536, 0fBF800000;
	add.f32 	%f541, %f536, 0f3F800000;
	rcp.approx.ftz.f32 	%f542, %f541;
	add.f32 	%f543, %f540, %f540;
	mul.f32 	%f544, %f543, %f542;
	mul.f32 	%f545, %f544, %f544;
	neg.f32 	%f546, %f544;
	sub.f32 	%f547, %f540, %f544;
	add.f32 	%f548, %f547, %f547;
	fma.rn.f32 	%f549, %f546, %f540, %f548;
	mul.rn.f32 	%f550, %f542, %f549;
	fma.rn.f32 	%f551, %f545, 0f3A2C32E4, 0f3B52E7DB;
	fma.rn.f32 	%f552, %f551, %f545, 0f3C93BB73;
	fma.rn.f32 	%f553, %f552, %f545, 0f3DF6384F;
	mul.rn.f32 	%f554, %f553, %f545;
	fma.rn.f32 	%f555, %f544, 0f3FB8AA3B, %f539;
	mul.f32 	%f556, %f554, 0f40400000;
	sub.f32 	%f557, %f539, %f555;
	fma.rn.f32 	%f558, %f544, 0f3FB8AA3B, %f557;
	fma.rn.f32 	%f559, %f550, 0f3FB8AA3B, %f558;
	fma.rn.f32 	%f560, %f544, 0f32A55E34, %f559;
	fma.rn.f32 	%f561, %f556, %f550, %f560;
	fma.rn.f32 	%f562, %f554, %f544, %f561;
	add.rn.f32 	%f563, %f555, %f562;
	mov.f32 	%f564, 0f40000000;
	mul.rn.f32 	%f565, %f563, %f564;
	cvt.rni.f32.f32 	%f566, %f565;
	sub.f32 	%f567, %f565, %f566;
	neg.f32 	%f568, %f565;
	fma.rn.f32 	%f569, %f563, 0f40000000, %f568;
	neg.f32 	%f570, %f555;
	add.rn.f32 	%f571, %f563, %f570;
	neg.f32 	%f572, %f571;
	add.rn.f32 	%f573, %f562, %f572;
	fma.rn.f32 	%f574, %f573, 0f40000000, %f569;
	add.f32 	%f575, %f567, %f574;
	setp.gt.f32 	%p80, %f566, 0f00000000;
	selp.b32 	%r125, 0, -2097152000, %p80;
	setp.neu.f32 	%p81, %f41, 0f00000000;
	setp.neu.f32 	%p82, %f42, 0f7F800000;
	setp.lt.f32 	%p83, %f565, 0f00000000;
	selp.f32 	%f576, 0f00000000, 0f7F800000, %p83;
	abs.f32 	%f577, %f565;
	setp.gt.f32 	%p84, %f577, 0f43180000;
	cvt.rzi.s32.f32 	%r126, %f566;
	shl.b32 	%r127, %r126, 23;
	sub.s32 	%r128, %r127, %r125;
	mov.b32 	%f578, %r128;
	add.s32 	%r129, %r125, 2130706432;
	mov.b32 	%f579, %r129;
	fma.rn.f32 	%f580, %f575, 0f391FCB8E, 0f3AAF85ED;
	fma.rn.f32 	%f581, %f580, %f575, 0f3C1D9856;
	fma.rn.f32 	%f582, %f581, %f575, 0f3D6357BB;
	fma.rn.f32 	%f583, %f582, %f575, 0f3E75FDEC;
	fma.rn.f32 	%f584, %f583, %f575, 0f3F317218;
	fma.rn.f32 	%f585, %f584, %f575, 0f3F800000;
	mul.f32 	%f586, %f585, %f579;
	mul.f32 	%f587, %f586, %f578;
	selp.f32 	%f655, %f576, %f587, %p84;
	and.pred  	%p85, %p81, %p82;
	@%p85 bra 	$L__BB0_49;
	add.f32 	%f588, %f41, %f41;
	mov.b32 	%r130, %f588;
	and.b32  	%r131, %r130, 2147483647;
	mov.b32 	%f655, %r131;
$L__BB0_49:
	add.f32 	%f47, %f654, %f655;
	abs.f32 	%f48, %f47;
	setp.eq.f32 	%p86, %f47, 0f3F800000;
	mov.f32 	%f656, 0f3F800000;
	@%p86 bra 	$L__BB0_56;
	setp.num.f32 	%p87, %f48, %f48;
	@%p87 bra 	$L__BB0_52;
	mov.f32 	%f647, 0f3F000000;
	add.rn.f32 	%f656, %f47, %f647;
	bra.uni 	$L__BB0_56;
$L__BB0_52:
	setp.neu.f32 	%p88, %f47, 0f00000000;
	setp.neu.f32 	%p89, %f48, 0f7F800000;
	and.pred  	%p90, %p88, %p89;
	@%p90 bra 	$L__BB0_54;
	add.f32 	%f646, %f47, %f47;
	mov.b32 	%r141, %f646;
	and.b32  	%r142, %r141, 2147483647;
	mov.b32 	%f656, %r142;
	bra.uni 	$L__BB0_56;
$L__BB0_54:
	setp.lt.f32 	%p91, %f48, 0f00800000;
	mul.f32 	%f591, %f48, 0f4B800000;
	selp.f32 	%f592, %f591, %f48, %p91;
	mov.b32 	%r132, %f592;
	add.s32 	%r133, %r132, -1060439283;
	and.b32  	%r134, %r133, -8388608;
	sub.s32 	%r135, %r132, %r134;
	mov.b32 	%f593, %r135;
	cvt.rn.f32.s32 	%f594, %r134;
	selp.f32 	%f595, 0fC1C00000, 0f00000000, %p91;
	fma.rn.f32 	%f596, %f594, 0f34000000, %f595;
	add.f32 	%f597, %f593, 0fBF800000;
	add.f32 	%f598, %f593, 0f3F800000;
	rcp.approx.ftz.f32 	%f599, %f598;
	add.f32 	%f600, %f597, %f597;
	mul.f32 	%f601, %f600, %f599;
	mul.f32 	%f602, %f601, %f601;
	neg.f32 	%f603, %f601;
	sub.f32 	%f604, %f597, %f601;
	add.f32 	%f605, %f604, %f604;
	fma.rn.f32 	%f606, %f603, %f597, %f605;
	mul.rn.f32 	%f607, %f599, %f606;
	fma.rn.f32 	%f608, %f602, 0f3A2C32E4, 0f3B52E7DB;
	fma.rn.f32 	%f609, %f608, %f602, 0f3C93BB73;
	fma.rn.f32 	%f610, %f609, %f602, 0f3DF6384F;
	mul.rn.f32 	%f611, %f610, %f602;
	fma.rn.f32 	%f612, %f601, 0f3FB8AA3B, %f596;
	mul.f32 	%f613, %f611, 0f40400000;
	sub.f32 	%f614, %f596, %f612;
	fma.rn.f32 	%f615, %f601, 0f3FB8AA3B, %f614;
	fma.rn.f32 	%f616, %f607, 0f3FB8AA3B, %f615;
	fma.rn.f32 	%f617, %f601, 0f32A55E34, %f616;
	fma.rn.f32 	%f618, %f613, %f607, %f617;
	fma.rn.f32 	%f619, %f611, %f601, %f618;
	add.rn.f32 	%f620, %f612, %f619;
	mov.f32 	%f621, 0f3F000000;
	mul.rn.f32 	%f622, %f620, %f621;
	cvt.rni.f32.f32 	%f623, %f622;
	sub.f32 	%f624, %f622, %f623;
	neg.f32 	%f625, %f622;
	fma.rn.f32 	%f626, %f620, 0f3F000000, %f625;
	neg.f32 	%f627, %f612;
	add.rn.f32 	%f628, %f620, %f627;
	neg.f32 	%f629, %f628;
	add.rn.f32 	%f630, %f619, %f629;
	fma.rn.f32 	%f631, %f630, 0f3F000000, %f626;
	add.f32 	%f632, %f624, %f631;
	setp.gt.f32 	%p92, %f623, 0f00000000;
	selp.b32 	%r136, 0, -2097152000, %p92;
	setp.geu.f32 	%p93, %f47, 0f00000000;
	setp.lt.f32 	%p94, %f622, 0f00000000;
	selp.f32 	%f633, 0f00000000, 0f7F800000, %p94;
	abs.f32 	%f634, %f622;
	setp.gt.f32 	%p95, %f634, 0f43180000;
	cvt.rzi.s32.f32 	%r137, %f623;
	shl.b32 	%r138, %r137, 23;
	sub.s32 	%r139, %r138, %r136;
	mov.b32 	%f635, %r139;
	add.s32 	%r140, %r136, 2130706432;
	mov.b32 	%f636, %r140;
	fma.rn.f32 	%f637, %f632, 0f391FCB8E, 0f3AAF85ED;
	fma.rn.f32 	%f638, %f637, %f632, 0f3C1D9856;
	fma.rn.f32 	%f639, %f638, %f632, 0f3D6357BB;
	fma.rn.f32 	%f640, %f639, %f632, 0f3E75FDEC;
	fma.rn.f32 	%f641, %f640, %f632, 0f3F317218;
	fma.rn.f32 	%f642, %f641, %f632, 0f3F800000;
	mul.f32 	%f643, %f642, %f636;
	mul.f32 	%f644, %f643, %f635;
	selp.f32 	%f656, %f633, %f644, %p95;
	@%p93 bra 	$L__BB0_56;
	mov.f32 	%f656, 0f7FFFFFFF;
$L__BB0_56:
	ld.param.u64 	%rd23, [_Z16label_assignmentPiP9pixel_XYZP5pointiiiiPdi_param_7];
	cvt.f64.f32 	%fd2, %f656;
	cvta.to.global.u64 	%rd19, %rd23;
	mul.wide.s32 	%rd20, %r145, 8;
	add.s64 	%rd5, %rd19, %rd20;
	ld.global.f64 	%fd16, [%rd5];
	setp.leu.f64 	%p96, %fd16, %fd2;
	@%p96 bra 	$L__BB0_58;
	st.global.f64 	[%rd5], %fd2;
	mul.wide.s32 	%rd21, %r145, 4;
	add.s64 	%rd22, %rd2, %rd21;
	st.global.u32 	[%rd22], %r1;
$L__BB0_58:
	add.s32 	%r147, %r147, 1;
	add.s32 	%r145, %r145, %r21;
	setp.ne.s32 	%p97, %r147, 1;
	mov.u32 	%r146, %r16;
	@%p97 bra 	$L__BB0_5;
$L__BB0_59:
	add.s32 	%r19, %r144, 1;
	setp.ne.s32 	%p98, %r144, %r6;
	mov.u32 	%r144, %r19;
	@%p98 bra 	$L__BB0_3;
$L__BB0_60:
	ret;

}
	// .globl	_Z14update_centresPiP5pointiiii
.visible .entry _Z14update_centresPiP5pointiiii(
	.param .u64 .ptr .align 1 _Z14update_centresPiP5pointiiii_param_0,
	.param .u64 .ptr .align 1 _Z14update_centresPiP5pointiiii_param_1,
	.param .u32 _Z14update_centresPiP5pointiiii_param_2,
	.param .u32 _Z14update_centresPiP5pointiiii_param_3,
	.param .u32 _Z14update_centresPiP5pointiiii_param_4,
	.param .u32 _Z14update_centresPiP5pointiiii_param_5
)
{
	.reg .pred 	%p<31>;
	.reg .b32 	%r<339>;
	.reg .b64 	%rd<33>;

	ld.param.u64 	%rd18, [_Z14update_centresPiP5pointiiii_param_0];
	ld.param.u64 	%rd17, [_Z14update_centresPiP5pointiiii_param_1];
	ld.param.u32 	%r186, [_Z14update_centresPiP5pointiiii_param_2];
	ld.param.u32 	%r187, [_Z14update_centresPiP5pointiiii_param_3];
	ld.param.u32 	%r188, [_Z14update_centresPiP5pointiiii_param_4];
	ld.param.s32 	%rd19, [_Z14update_centresPiP5pointiiii_param_5];
	cvta.to.global.u64 	%rd1, %rd18;
	mov.u32 	%r189, %ctaid.x;
	mov.u32 	%r190, %ntid.x;
	mov.u32 	%r191, %tid.x;
	mad.lo.s32 	%r192, %r189, %r190, %r191;
	cvt.u64.u32 	%rd2, %r192;
	setp.ge.u64 	%p3, %rd2, %rd19;
	@%p3 bra 	$L__BB1_49;
	cvta.to.global.u64 	%rd20, %rd17;
	shl.b64 	%rd21, %rd2, 3;
	add.s64 	%rd3, %rd20, %rd21;
	ld.global.u32 	%r194, [%rd3];
	ld.global.u32 	%r1, [%rd3+4];
	mad.lo.s32 	%r195, %r1, %r187, %r194;
	mul.wide.s32 	%rd22, %r195, 4;
	add.s64 	%rd23, %rd1, %rd22;
	ld.global.u32 	%r2, [%rd23];
	sub.s32 	%r196, %r194, %r186;
	max.s32 	%r237, %r196, 0;
	add.s32 	%r197, %r194, %r186;
	min.s32 	%r4, %r187, %r197;
	setp.gt.s32 	%p5, %r237, %r4;
	mov.pred 	%p30, -1;
	mov.b32 	%r332, 0;
	mov.u32 	%r333, %r332;
	mov.u32 	%r334, %r332;
	@%p5 bra 	$L__BB1_47;
	sub.s32 	%r199, %r1, %r186;
	max.s32 	%r5, %r199, 0;
	add.s32 	%r200, %r1, %r186;
	min.s32 	%r6, %r188, %r200;
	sub.s32 	%r7, %r6, %r5;
	add.s32 	%r201, %r7, 1;
	and.b32  	%r8, %r201, 7;
	add.s32 	%r9, %r8, -1;
	and.b32  	%r10, %r201, 3;
	and.b32  	%r11, %r201, 1;
	add.s32 	%r12, %r5, 3;
	mul.lo.s32 	%r13, %r187, %r5;
	shl.b32 	%r14, %r187, 3;
	and.b32  	%r202, %r201, -8;
	neg.s32 	%r15, %r202;
	mov.b32 	%r335, 0;
	mul.wide.s32 	%rd29, %r187, 4;
	mov.u32 	%r334, %r335;
	mov.u32 	%r333, %r335;
	mov.u32 	%r332, %r335;
$L__BB1_3:
	mov.u32 	%r16, %r237;
	setp.lt.s32 	%p6, %r6, %r5;
	@%p6 bra 	$L__BB1_45;
	setp.lt.u32 	%p7, %r7, 7;
	mov.u32 	%r310, %r5;
	@%p7 bra 	$L__BB1_24;
	add.s32 	%r243, %r13, %r16;
	mov.u32 	%r242, %r15;
	mov.u32 	%r244, %r12;
$L__BB1_6:
	.pragma "nounroll";
	mul.wide.s32 	%rd24, %r243, 4;
	add.s64 	%rd4, %rd1, %rd24;
	ld.global.u32 	%r204, [%rd4];
	setp.ne.s32 	%p8, %r204, %r2;
	@%p8 bra 	$L__BB1_8;
	add.s32 	%r332, %r332, %r16;
	add.s32 	%r205, %r333, %r244;
	add.s32 	%r333, %r205, -3;
	add.s32 	%r335, %r335, 1;
	add.s32 	%r334, %r334, 1;
$L__BB1_8:
	mul.wide.s32 	%rd5, %r187, 4;
	add.s64 	%rd6, %rd4, %rd5;
	ld.global.u32 	%r206, [%rd6];
	setp.ne.s32 	%p9, %r206, %r2;
	@%p9 bra 	$L__BB1_10;
	add.s32 	%r332, %r332, %r16;
	add.s32 	%r207, %r333, %r244;
	add.s32 	%r333, %r207, -2;
	add.s32 	%r335, %r335, 1;
	add.s32 	%r334, %r334, 1;
$L__BB1_10:
	add.s64 	%rd7, %rd6, %rd5;
	ld.global.u32 	%r208, [%rd7];
	setp.ne.s32 	%p10, %r208, %r2;
	@%p10 bra 	$L__BB1_12;
	add.s32 	%r332, %r332, %r16;
	add.s32 	%r209, %r333, %r244;
	add.s32 	%r333, %r209, -1;
	add.s32 	%r335, %r335, 1;
	add.s32 	%r334, %r334, 1;
$L__BB1_12:
	add.s64 	%rd8, %rd7, %rd5;
	ld.global.u32 	%r210, [%rd8];
	setp.ne.s32 	%p11, %r210, %r2;
	@%p11 bra 	$L__BB1_14;
	add.s32 	%r332, %r332, %r16;
	add.s32 	%r333, %r333, %r244;
	add.s32 	%r335, %r335, 1;
	add.s32 	%r334, %r334, 1;
$L__BB1_14:
	add.s64 	%rd9, %rd8, %rd5;
	ld.global.u32 	%r211, [%rd9];
	setp.ne.s32 	%p12, %r211, %r2;
	@%p12 bra 	$L__BB1_16;
	add.s32 	%r332, %r332, %r16;
	add.s32 	%r212, %r333, %r244;
	add.s32 	%r333, %r212, 1;
	add.s32 	%r335, %r335, 1;
	add.s32 	%r334, %r334, 1;
$L__BB1_16:
	add.s64 	%rd10, %rd9, %rd5;
	ld.global.u32 	%r213, [%rd10];
	setp.ne.s32 	%p13, %r213, %r2;
	@%p13 bra 	$L__BB1_18;
	add.s32 	%r332, %r332, %r16;
	add.s32 	%r214, %r333, %r244;
	add.s32 	%r333, %r214, 2;
	add.s32 	%r335, %r335, 1;
	add.s32 	%r334, %r334, 1;
$L__BB1_18:
	add.s64 	%rd11, %rd10, %rd5;
	ld.global.u32 	%r215, [%rd11];
	setp.ne.s32 	%p14, %r215, %r2;
	@%p14 bra 	$L__BB1_20;
	add.s32 	%r332, %r332, %r16;
	add.s32 	%r216, %r333, %r244;
	add.s32 	%r333, %r216, 3;
	add.s32 	%r335, %r335, 1;
	add.s32 	%r334, %r334, 1;
$L__BB1_20:
	add.s64 	%rd25, %rd11, %rd5;
	ld.global.u32 	%r217, [%rd25];
	setp.ne.s32 	%p15, %r217, %r2;
	@%p15 bra 	$L__BB1_22;
	add.s32 	%r332, %r332, %r16;
	add.s32 	%r218, %r333, %r244;
	add.s32 	%r333, %r218, 4;
	add.s32 	%r335, %r335, 1;
	add.s32 	%r334, %r334, 1;
$L__BB1_22:
	add.s32 	%r244, %r244, 8;
	add.s32 	%r243, %r243, %r14;
	add.s32 	%r242, %r242, 8;
	setp.ne.s32 	%p16, %r242, 0;
	@%p16 bra 	$L__BB1_6;
	add.s32 	%r310, %r244, -3;
$L__BB1_24:
	setp.eq.s32 	%p17, %r8, 0;
	@%p17 bra 	$L__BB1_45;
	setp.lt.u32 	%p18, %r9, 3;
	@%p18 bra 	$L__BB1_35;
	mad.lo.s32 	%r220, %r310, %r187, %r16;
	mul.wide.s32 	%rd26, %r220, 4;
	add.s64 	%rd12, %rd1, %rd26;
	ld.global.u32 	%r221, [%rd12];
	setp.ne.s32 	%p19, %r221, %r2;
	@%p19 bra 	$L__BB1_28;
	add.s32 	%r332, %r332, %r16;
	add.s32 	%r333, %r310, %r333;
	add.s32 	%r335, %r335, 1;
	add.s32 	%r334, %r334, 1;
$L__BB1_28:
	add.s64 	%rd14, %rd12, %rd29;
	ld.global.u32 	%r222, [%rd14];
	setp.ne.s32 	%p20, %r222, %r2;
	@%p20 bra 	$L__BB1_30;
	add.s32 	%r223, %r310, %r333;
	add.s32 	%r332, %r332, %r16;
	add.s32 	%r333, %r223, 1;
	add.s32 	%r335, %r335, 1;
	add.s32 	%r334, %r334, 1;
$L__BB1_30:
	add.s64 	%rd15, %rd14, %rd29;
	ld.global.u32 	%r224, [%rd15];
	setp.ne.s32 	%p21, %r224, %r2;
	@%p21 bra 	$L__BB1_32;
	add.s32 	%r225, %r310, %r333;
	add.s32 	%r332, %r332, %r16;
	add.s32 	%r333, %r225, 2;
	add.s32 	%r335, %r335, 1;
	add.s32 	%r334, %r334, 1;
$L__BB1_32:
	add.s64 	%rd27, %rd15, %rd29;
	ld.global.u32 	%r226, [%rd27];
	setp.ne.s32 	%p22, %r226, %r2;
	@%p22 bra 	$L__BB1_34;
	add.s32 	%r227, %r310, %r333;
	add.s32 	%r332, %r332, %r16;
	add.s32 	%r333, %r227, 3;
	add.s32 	%r335, %r335, 1;
	add.s32 	%r334, %r334, 1;
$L__BB1_34:
	add.s32 	%r310, %r310, 4;
$L__BB1_35:
	setp.eq.s32 	%p23, %r10, 0;
	@%p23 bra 	$L__BB1_45;
	setp.eq.s32 	%p24, %r10, 1;
	@%p24 bra 	$L__BB1_42;
	mad.lo.s32 	%r229, %r310, %r187, %r16;
	mul.wide.s32 	%rd28, %r229, 4;
	add.s64 	%rd16, %rd1, %rd28;
	ld.global.u32 	%r230, [%rd16];
	setp.ne.s32 	%p25, %r230, %r2;
	@%p25 bra 	$L__BB1_39;
	add.s32 	%r332, %r332, %r16;
	add.s32 	%r333, %r310, %r333;
	add.s32 	%r335, %r335, 1;
	add.s32 	%r334, %r334, 1;
$L__BB1_39:
	add.s64 	%rd30, %rd16, %rd29;
	ld.global.u32 	%r231, [%rd30];
	setp.ne.s32 	%p26, %r231, %r2;
	@%p26 bra 	$L__BB1_41;
	add.s32 	%r232, %r310, %r333;
	add.s32 	%r332, %r332, %r16;
	add.s32 	%r333, %r232, 1;
	add.s32 	%r335, %r335, 1;
	add.s32 	%r334, %r334, 1;
$L__BB1_41:
	add.s32 	%r310, %r310, 2;
$L__BB1_42:
	setp.eq.s32 	%p27, %r11, 0;
	@%p27 bra 	$L__BB1_45;
	mad.lo.s32 	%r233, %r310, %r187, %r16;
	mul.wide.s32 	%rd31, %r233, 4;
	add.s64 	%rd32, %rd1, %rd31;
	ld.global.u32 	%r234, [%rd32];
	setp.ne.s32 	%p28, %r234, %r2;
	@%p28 bra 	$L__BB1_45;
	add.s32 	%r332, %r332, %r16;
	add.s32 	%r333, %r310, %r333;
	add.s32 	%r335, %r335, 1;
	add.s32 	%r334, %r334, 1;
$L__BB1_45:
	add.s32 	%r237, %r16, 1;
	setp.ne.s32 	%p29, %r16, %r4;
	@%p29 bra 	$L__BB1_3;
	setp.eq.s32 	%p30, %r335, 0;
$L__BB1_47:
	@%p30 bra 	$L__BB1_49;
	div.s32 	%r235, %r332, %r334;
	st.global.u32 	[%rd3], %r235;
	div.s32 	%r236, %r333, %r334;
	st.global.u32 	[%rd3+4], %r236;
$L__BB1_49:
	ret;

}


// ===== COMPILED SASS (sm_100) =====

	.target	sm_100

	.elftype	@"ET_EXEC"


//--------------------- .note.nv.tkinfo           --------------------------
	.section	.note.nv.tkinfo,"",@"SHT_NOTE"
	.sectionflags	@"SHF_NOTE_NV_TKINFO"
	.tkinfo
        /*0018*/ 	.word	0x00000002
        /*0030*/ 	.string	""
        /*0030*/ 	.string	"ptxas"
        /*0030*/ 	.string	"Cuda compilation tools, release 13.0, V13.0.88"
        /*0030*/ 	.string	"Build cuda_13.0.r13.0/compiler.36424714_0"
        /*0030*/ 	.string	"-arch sm_100 -m 64 "



//--------------------- .note.nv.cuinfo           --------------------------
	.section	.note.nv.cuinfo,"",@"SHT_NOTE"
	.sectionflags	@"SHF_NOTE_NV_CUINFO"
        /*0018*/ 	.short	0x0002
        /*001a*/ 	.short	0x0064
        /*001c*/ 	.short	0x0082
	.zero		2


//--------------------- .nv.info                  --------------------------
	.section	.nv.info,"",@"SHT_CUDA_INFO"
	.align	4


	//----- nvinfo : EIATTR_REGCOUNT
	.align		4
        /*0000*/ 	.byte	0x04, 0x2f
        /*0002*/ 	.short	(.L_1 - .L_0)
	.align		4
.L_0:
        /*0004*/ 	.word	index@(_Z16label_assignmentPiP9pixel_XYZP5pointiiiiPdi)
        /*0008*/ 	.word	0x00000024


	//----- nvinfo : EIATTR_FRAME_SIZE
	.align		4
.L_1:
        /*000c*/ 	.byte	0x04, 0x11
        /*000e*/ 	.short	(.L_3 - .L_2)
	.align		4
.L_2:
        /*0010*/ 	.word	index@($__internal_0_$__cuda_sm20_div_rn_f64_full)
        /*0014*/ 	.word	0x00000000


	//----- nvinfo : EIATTR_FRAME_SIZE
	.align		4
.L_3:
        /*0018*/ 	.byte	0x04, 0x11
        /*001a*/ 	.short	(.L_5 - .L_4)
	.align		4
.L_4:
        /*001c*/ 	.word	index@(_Z16label_assignmentPiP9pixel_XYZP5pointiiiiPdi)
        /*0020*/ 	.word	0x00000000


	//----- nvinfo : EIATTR_REGCOUNT
	.align		4
.L_5:
        /*0024*/ 	.byte	0x04, 0x2f
        /*0026*/ 	.short	(.L_7 - .L_6)
	.align		4
.L_6:
        /*0028*/ 	.word	index@(_Z14update_centresPiP5pointiiii)
        /*002c*/ 	.word	0x00000020


	//----- nvinfo : EIATTR_FRAME_SIZE
	.align		4
.L_7:
        /*0030*/ 	.byte	0x04, 0x11
        /*0032*/ 	.short	(.L_9 - .L_8)
	.align		4
.L_8:
        /*0034*/ 	.word	index@(_Z14update_centresPiP5pointiiii)
        /*0038*/ 	.word	0x00000000


	//----- nvinfo : EIATTR_MIN_STACK_SIZE
	.align		4
.L_9:
        /*003c*/ 	.byte	0x04, 0x12
        /*003e*/ 	.short	(.L_11 - .L_10)
	.align		4
.L_10:
        /*0040*/ 	.word	index@(_Z14update_centresPiP5pointiiii)
        /*0044*/ 	.word	0x00000000


	//----- nvinfo : EIATTR_MIN_STACK_SIZE
	.align		4
.L_11:
        /*0048*/ 	.byte	0x04, 0x12
        /*004a*/ 	.short	(.L_13 - .L_12)
	.align		4
.L_12:
        /*004c*/ 	.word	index@(_Z16label_assignmentPiP9pixel_XYZP5pointiiiiPdi)
        /*0050*/ 	.word	0x00000000
.L_13:


//--------------------- .nv.compat                --------------------------
	.section	.nv.compat,"",@"SHT_CUDA_COMPAT_INFO"
	.align	4
        /*0000*/ 	.byte	0x02, 0x09, 0x00, 0x00, 0x02, 0x02, 0x01, 0x00, 0x02, 0x05, 0x05, 0x00, 0x03, 0x07, 0x01, 0x01
        /*0010*/ 	.byte	0x02, 0x03, 0x00, 0x00, 0x02, 0x06, 0x01, 0x00, 0x04, 0x0b, 0x08, 0x00, 0x01, 0x00, 0x00, 0x00
        /*0020*/ 	.byte	0x00, 0x00, 0x00, 0x00


//--------------------- .nv.info._Z14update_centresPiP5pointiiii --------------------------
	.section	.nv.info._Z14update_centresPiP5pointiiii,"",@"SHT_CUDA_INFO"
	.sectionflags	@""
	.align	4


	//----- nvinfo : EIATTR_CUDA_API_VERSION
	.align		4
        /*0000*/ 	.byte	0x04, 0x37
        /*0002*/ 	.short	(.L_15 - .L_14)
.L_14:
        /*0004*/ 	.word	0x00000082


	//----- nvinfo : EIATTR_KPARAM_INFO
	.align		4
.L_15:
        /*0008*/ 	.byte	0x04, 0x17
        /*000a*/ 	.short	(.L_17 - .L_16)
.L_16:
        /*000c*/ 	.word	0x00000000
        /*0010*/ 	.short	0x0005
        /*0012*/ 	.short	0x001c
        /*0014*/ 	.byte	0x00, 0xf0, 0x11, 0x00


	//----- nvinfo : EIATTR_KPARAM_INFO
	.align		4
.L_17:
        /*0018*/ 	.byte	0x04, 0x17
        /*001a*/ 	.short	(.L_19 - .L_18)
.L_18:
        /*001c*/ 	.word	0x00000000
        /*0020*/ 	.short	0x0004
        /*0022*/ 	.short	0x0018
        /*0024*/ 	.byte	0x00, 0xf0, 0x11, 0x00


	//----- nvinfo : EIATTR_KPARAM_INFO
	.align		4
.L_19:
        /*0028*/ 	.byte	0x04, 0x17
        /*002a*/ 	.short	(.L_21 - .L_20)
.L_20:
        /*002c*/ 	.word	0x00000000
        /*0030*/ 	.short	0x0003
        /*0032*/ 	.short	0x0014
        /*0034*/ 	.byte	0x00, 0xf0, 0x11, 0x00


	//----- nvinfo : EIATTR_KPARAM_INFO
	.align		4
.L_21:
        /*0038*/ 	.byte	0x04, 0x17
        /*003a*/ 	.short	(.L_23 - .L_22)
.L_22:
        /*003c*/ 	.word	0x00000000
        /*0040*/ 	.short	0x0002
        /*0042*/ 	.short	0x0010
        /*0044*/ 	.byte	0x00, 0xf0, 0x11, 0x00


	//----- nvinfo : EIATTR_KPARAM_INFO
	.align		4
.L_23:
        /*0048*/ 	.byte	0x04, 0x17
        /*004a*/ 	.short	(.L_25 - .L_24)
.L_24:
        /*004c*/ 	.word	0x00000000
        /*0050*/ 	.short	0x0001
        /*0052*/ 	.short	0x0008
        /*0054*/ 	.byte	0x00, 0xf5, 0x21, 0x00


	//----- nvinfo : EIATTR_KPARAM_INFO
	.align		4
.L_25:
        /*0058*/ 	.byte	0x04, 0x17
        /*005a*/ 	.short	(.L_27 - .L_26)
.L_26:
        /*005c*/ 	.word	0x00000000
        /*0060*/ 	.short	0x0000
        /*0062*/ 	.short	0x0000
        /*0064*/ 	.byte	0x00, 0xf5, 0x21, 0x00


	//----- nvinfo : EIATTR_SPARSE_MMA_MASK
	.align		4
.L_27:
        /*0068*/ 	.byte	0x03, 0x50
        /*006a*/ 	.short	0x0000


	//----- nvinfo : EIATTR_MAXREG_COUNT
	.align		4
        /*006c*/ 	.byte	0x03, 0x1b
        /*006e*/ 	.short	0x00ff


	//----- nvinfo : EIATTR_MERCURY_ISA_VERSION
	.align		4
        /*0070*/ 	.byte	0x03, 0x5f
        /*0072*/ 	.short	0x0101


	//----- nvinfo : EIATTR_VRC_CTA_INIT_COUNT
	.align		4
        /*0074*/ 	.byte	0x02, 0x4a
	.zero		1
	.zero		1


	//----- nvinfo : EIATTR_EXIT_INSTR_OFFSETS
	.align		4
        /*0078*/ 	.byte	0x04, 0x1c
        /*007a*/ 	.short	(.L_29 - .L_28)


	//   ....[0]....
.L_28:
        /*007c*/ 	.word	0x00000090


	//   ....[1]....
        /*0080*/ 	.word	0x00000cb0


	//   ....[2]....
        /*0084*/ 	.word	0x00000f50


	//----- nvinfo : EIATTR_CRS_STACK_SIZE
	.align		4
.L_29:
        /*0088*/ 	.byte	0x04, 0x1e
        /*008a*/ 	.short	(.L_31 - .L_30)
.L_30:
        /*008c*/ 	.word	0x00000000


	//----- nvinfo : EIATTR_CBANK_PARAM_SIZE
	.align		4
.L_31:
        /*0090*/ 	.byte	0x03, 0x19
        /*0092*/ 	.short	0x0020


	//----- nvinfo : EIATTR_PARAM_CBANK
	.align		4
        /*0094*/ 	.byte	0x04, 0x0a
        /*0096*/ 	.short	(.L_33 - .L_32)
	.align		4
.L_32:
        /*0098*/ 	.word	index@(.nv.constant0._Z14update_centresPiP5pointiiii)
        /*009c*/ 	.short	0x0380
        /*009e*/ 	.short	0x0020


	//----- nvinfo : EIATTR_SW_WAR
	.align		4
.L_33:
        /*00a0*/ 	.byte	0x04, 0x36
        /*00a2*/ 	.short	(.L_35 - .L_34)
.L_34:
        /*00a4*/ 	.word	0x00000008
.L_35:


//--------------------- .nv.info._Z16label_assignmentPiP9pixel_XYZP5pointiiiiPdi --------------------------
	.section	.nv.info._Z16label_assignmentPiP9pixel_XYZP5pointiiiiPdi,"",@"SHT_CUDA_INFO"
	.sectionflags	@""
	.align	4


	//----- nvinfo : EIATTR_CUDA_API_VERSION
	.align		4
        /*0000*/ 	.byte	0x04, 0x37
        /*0002*/ 	.short	(.L_37 - .L_36)
.L_36:
        /*0004*/ 	.word	0x00000082


	//----- nvinfo : EIATTR_KPARAM_INFO
	.align		4
.L_37:
        /*0008*/ 	.byte	0x04, 0x17
        /*000a*/ 	.short	(.L_39 - .L_38)
.L_38:
        /*000c*/ 	.word	0x00000000
        /*0010*/ 	.short	0x0008
        /*0012*/ 	.short	0x0030
        /*0014*/ 	.byte	0x00, 0xf0, 0x11, 0x00


	//----- nvinfo : EIATTR_KPARAM_INFO
	.align		4
.L_39:
        /*0018*/ 	.byte	0x04, 0x17
        /*001a*/ 	.short	(.L_41 - .L_40)
.L_40:
        /*001c*/ 	.word	0x00000000
        /*0020*/ 	.short	0x0007
        /*0022*/ 	.short	0x0028
        /*0024*/ 	.byte	0x00, 0xf5, 0x21, 0x00


	//----- nvinfo : EIATTR_KPARAM_INFO
	.align		4
.L_41:
        /*0028*/ 	.byte	0x04, 0x17
        /*002a*/ 	.short	(.L_43 - .L_42)
.L_42:
        /*002c*/ 	.word	0x00000000
        /*0030*/ 	.short	0x0006
        /*0032*/ 	.short	0x0024
        /*0034*/ 	.byte	0x00, 0xf0, 0x11, 0x00


	//----- nvinfo : EIATTR_KPARAM_INFO
	.align		4
.L_43:
        /*0038*/ 	.byte	0x04, 0x17
        /*003a*/ 	.short	(.L_45 - .L_44)
.L_44:
        /*003c*/ 	.word	0x00000000
        /*0040*/ 	.short	0x0005
        /*0042*/ 	.short	0x0020
        /*0044*/ 	.byte	0x00, 0xf0, 0x11, 0x00


	//----- nvinfo : EIATTR_KPARAM_INFO
	.align		4
.L_45:
        /*0048*/ 	.byte	0x04, 0x17
        /*004a*/ 	.short	(.L_47 - .L_46)
.L_46:
        /*004c*/ 	.word	0x00000000
        /*0050*/ 	.short	0x0004
        /*0052*/ 	.short	0x001c
        /*0054*/ 	.byte	0x00, 0xf0, 0x11, 0x00


	//----- nvinfo : EIATTR_KPARAM_INFO
	.align		4
.L_47:
        /*0058*/ 	.byte	0x04, 0x17
        /*005a*/ 	.short	(.L_49 - .L_48)
.L_48:
        /*005c*/ 	.word	0x00000000
        /*0060*/ 	.short	0x0003
        /*0062*/ 	.short	0x0018
        /*0064*/ 	.byte	0x00, 0xf0, 0x11, 0x00


	//----- nvinfo : EIATTR_KPARAM_INFO
	.align		4
.L_49:
        /*0068*/ 	.byte	0x04, 0x17
        /*006a*/ 	.short	(.L_51 - .L_50)
.L_50:
        /*006c*/ 	.word	0x00000000
        /*0070*/ 	.short	0x0002
        /*0072*/ 	.short	0x0010
        /*0074*/ 	.byte	0x00, 0xf5, 0x21, 0x00


	//----- nvinfo : EIATTR_KPARAM_INFO
	.align		4
.L_51:
        /*0078*/ 	.byte	0x04, 0x17
        /*007a*/ 	.short	(.L_53 - .L_52)
.L_52:
        /*007c*/ 	.word	0x00000000
        /*0080*/ 	.short	0x0001
        /*0082*/ 	.short	0x0008
        /*0084*/ 	.byte	0x00, 0xf5, 0x21, 0x00


	//----- nvinfo : EIATTR_KPARAM_INFO
	.align		4
.L_53:
        /*0088*/ 	.byte	0x04, 0x17
        /*008a*/ 	.short	(.L_55 - .L_54)
.L_54:
        /*008c*/ 	.word	0x00000000
        /*0090*/ 	.short	0x0000
        /*0092*/ 	.short	0x0000
        /*0094*/ 	.byte	0x00, 0xf5, 0x21, 0x00


	//----- nvinfo : EIATTR_SPARSE_MMA_MASK
	.align		4
.L_55:
        /*0098*/ 	.byte	0x03, 0x50
        /*009a*/ 	.short	0x0000


	//----- nvinfo : EIATTR_MAXREG_COUNT
	.align		4
        /*009c*/ 	.byte	0x03, 0x1b
        /*009e*/ 	.short	0x00ff


	//----- nvinfo : EIATTR_MERCURY_ISA_VERSION
	.align		4
        /*00a0*/ 	.byte	0x03, 0x5f
        /*00a2*/ 	.short	0x0101


	//----- nvinfo : EIATTR_VRC_CTA_INIT_COUNT
	.align		4
        /*00a4*/ 	.byte	0x02, 0x4a
	.zero		1
	.zero		1


	//----- nvinfo : EIATTR_EXIT_INSTR_OFFSETS
	.align		4
        /*00a8*/ 	.byte	0x04, 0x1c
        /*00aa*/ 	.short	(.L_57 - .L_56)


	//   ....[0]....
.L_56:
        /*00ac*/ 	.word	0x00000130


	//   ....[1]....
        /*00b0*/ 	.word	0x00000180


	//   ....[2]....
        /*00b4*/ 	.word	0x000032c0


	//----- nvinfo : EIATTR_CRS_STACK_SIZE
	.align		4
.L_57:
        /*00b8*/ 	.byte	0x04, 0x1e
        /*00ba*/ 	.short	(.L_59 - .L_58)
.L_58:
        /*00bc*/ 	.word	0x00000000


	//----- nvinfo : EIATTR_CBANK_PARAM_SIZE
	.align		4
.L_59:
        /*00c0*/ 	.byte	0x03, 0x19
        /*00c2*/ 	.short	0x0034


	//----- nvinfo : EIATTR_PARAM_CBANK
	.align		4
        /*00c4*/ 	.byte	0x04, 0x0a
        /*00c6*/ 	.short	(.L_61 - .L_60)
	.align		4
.L_60:
        /*00c8*/ 	.word	index@(.nv.constant0._Z16label_assignmentPiP9pixel_XYZP5pointiiiiPdi)
        /*00cc*/ 	.short	0x0380
        /*00ce*/ 	.short	0x0034


	//----- nvinfo : EIATTR_SW_WAR
	.align		4
.L_61:
        /*00d0*/ 	.byte	0x04, 0x36
        /*00d2*/ 	.short	(.L_63 - .L_62)
.L_62:
        /*00d4*/ 	.word	0x00000008
.L_63:


//--------------------- .nv.callgraph             --------------------------
	.section	.nv.callgraph,"",@"SHT_CUDA_CALLGRAPH"
	.align	4
	.sectionentsize	8
	.align		4
        /*0000*/ 	.word	0x00000000
	.align		4
        /*0004*/ 	.word	0xffffffff
	.align		4
        /*0008*/ 	.word	0x00000000
	.align		4
        /*000c*/ 	.word	0xfffffffe
	.align		4
        /*0010*/ 	.word	0x00000000
	.align		4
        /*0014*/ 	.word	0xfffffffd
	.align		4
        /*0018*/ 	.word	0x00000000
	.align		4
        /*001c*/ 	.word	0xfffffffc


//--------------------- .text._Z14update_centresPiP5pointiiii --------------------------
	.section	.text._Z14update_centresPiP5pointiiii,"ax",@progbits
	.align	128
        .global         _Z14update_centresPiP5pointiiii
        .type           _Z14update_centresPiP5pointiiii,@function
        .size           _Z14update_centresPiP5pointiiii,(.L_x_46 - _Z14update_centresPiP5pointiiii)
        .other          _Z14update_centresPiP5pointiiii,@"STO_CUDA_ENTRY STV_DEFAULT"
_Z14update_centresPiP5pointiiii:
.text._Z14update_centresPiP5pointiiii:
[----:B------:R-:W-:Y:S01]  /*0000*/  LDC R1, c[0x0][0x37c] ;  /* 0x0000df00ff017b82 */ /* 0x000fe20000000800 */
[----:B------:R-:W0:Y:S07]  /*0010*/  S2R R3, SR_TID.X ;  /* 0x0000000000037919 */ /* 0x000e2e0000002100 */
[----:B------:R-:W0:Y:S01]  /*0020*/  S2UR UR4, SR_CTAID.X ;  /* 0x00000000000479c3 */ /* 0x000e220000002500 */
[----:B------:R-:W1:Y:S07]  /*0030*/  LDCU UR5, c[0x0][0x39c] ;  /* 0x00007380ff0577ac */ /* 0x000e6e0008000800 */
[----:B------:R-:W0:Y:S02]  /*0040*/  LDC R0, c[0x0][0x360] ;  /* 0x0000d800ff007b82 */ /* 0x000e240000000800 */
[----:B0-----:R-:W-:Y:S01]  /*0050*/  IMAD R0, R0, UR4, R3 ;  /* 0x0000000400007c24 */ /* 0x001fe2000f8e0203 */
[----:B-1----:R-:W-:-:S04]  /*0060*/  USHF.R.S32.HI UR4, URZ, 0x1f, UR5 ;  /* 0x0000001fff047899 */ /* 0x002fc80008011405 */
[----:B------:R-:W-:-:S04]  /*0070*/  ISETP.GE.U32.AND P0, PT, R0, UR5, PT ;  /* 0x0000000500007c0c */ /* 0x000fc8000bf06070 */
[----:B------:R-:W-:-:S13]  /*0080*/  ISETP.GE.U32.AND.EX P0, PT, RZ, UR4, PT, P0 ;  /* 0x00000004ff007c0c */ /* 0x000fda000bf06100 */
[----:B------:R-:W-:Y:S05]  /*0090*/  @P0 EXIT ;  /* 0x000000000000094d */ /* 0x000fea0003800000 */
[----:B------:R-:W0:Y:S01]  /*00a0*/  LDCU.64 UR6, c[0x0][0x388] ;  /* 0x00007100ff0677ac */ /* 0x000e220008000a00 */
[----:B------:R-:W1:Y:S01]  /*00b0*/  LDC.64 R8, c[0x0][0x390] ;  /* 0x0000e400ff087b82 */ /* 0x000e620000000a00 */
[----:B------:R-:W2:Y:S07]  /*00c0*/  LDCU.64 UR4, c[0x0][0x358] ;  /* 0x00006b00ff0477ac */ /* 0x000eae0008000a00 */
[----:B------:R-:W3:Y:S01]  /*00d0*/  LDC.64 R16, c[0x0][0x380] ;  /* 0x0000e000ff107b82 */ /* 0x000ee20000000a00 */
[----:B0-----:R-:W-:-:S04]  /*00e0*/  LEA R14, P0, R0, UR6, 0x3 ;  /* 0x00000006000e7c11 */ /* 0x001fc8000f8018ff */
[----:B------:R-:W-:-:S05]  /*00f0*/  LEA.HI.X R15, R0, UR7, RZ, 0x3, P0 ;  /* 0x00000007000f7c11 */ /* 0x000fca00080f1cff */
[----:B--2---:R-:W1:Y:S04]  /*0100*/  LDG.E R2, desc[UR4][R14.64] ;  /* 0x000000040e027981 */ /* 0x004e68000c1e1900 */
[----:B------:R-:W2:Y:S01]  /*0110*/  LDG.E R7, desc[UR4][R14.64+0x4] ;  /* 0x000004040e077981 */ /* 0x000ea2000c1e1900 */
[----:B------:R-:W-:Y:S01]  /*0120*/  BSSY.RECONVERGENT B2, `(.L_x_0) ;  /* 0x00000b8000027945 */ /* 0x000fe20003800200 */
[----:B------:R-:W-:Y:S01]  /*0130*/  PLOP3.LUT P0, PT, PT, PT, PT, 0x80, 0x8 ;  /* 0x000000000008781c */ /* 0x000fe20003f0f070 */
[----:B------:R-:W-:Y:S01]  /*0140*/  IMAD.MOV.U32 R4, RZ, RZ, RZ ;  /* 0x000000ffff047224 */ /* 0x000fe200078e00ff */
[CC--:B-1----:R-:W-:Y:S02]  /*0150*/  VIADDMNMX R11, R2.reuse, -R8.reuse, RZ, !PT ;  /* 0x80000008020b7246 */ /* 0x0c2fe400078001ff */
[----:B------:R-:W-:Y:S01]  /*0160*/  VIADDMNMX R0, R2, R8, R9, PT ;  /* 0x0000000802007246 */ /* 0x000fe20003800109 */
[----:B--2---:R-:W-:-:S03]  /*0170*/  IMAD R3, R7, R9, R2 ;  /* 0x0000000907037224 */ /* 0x004fc600078e0202 */
[----:B------:R-:W-:Y:S01]  /*0180*/  ISETP.GT.AND P1, PT, R11, R0, PT ;  /* 0x000000000b00720c */ /* 0x000fe20003f24270 */
[----:B---3--:R-:W-:Y:S01]  /*0190*/  IMAD.WIDE R16, R3, 0x4, R16 ;  /* 0x0000000403107825 */ /* 0x008fe200078e0210 */
[----:B------:R-:W-:-:S11]  /*01a0*/  CS2R R2, SRZ ;  /* 0x0000000000027805 */ /* 0x000fd6000001ff00 */
[----:B------:R-:W-:Y:S05]  /*01b0*/  @P1 BRA `(.L_x_1) ;  /* 0x0000000800b81947 */ /* 0x000fea0003800000 */
[----:B------:R0:W5:Y:S01]  /*01c0*/  LDG.E R5, desc[UR4][R16.64] ;  /* 0x0000000410057981 */ /* 0x000162000c1e1900 */
[----:B------:R-:W1:Y:S01]  /*01d0*/  LDCU UR6, c[0x0][0x398] ;  /* 0x00007300ff0677ac */ /* 0x000e620008000800 */
[CC--:B------:R-:W-:Y:S01]  /*01e0*/  VIADDMNMX R6, R7.reuse, -R8.reuse, RZ, !PT ;  /* 0x8000000807067246 */ /* 0x0c0fe200078001ff */
[----:B------:R-:W-:Y:S01]  /*01f0*/  BSSY.RECONVERGENT B1, `(.L_x_2) ;  /* 0x00000a9000017945 */ /* 0x000fe20003800200 */
[----:B------:R-:W-:Y:S02]  /*0200*/  IMAD.MOV.U32 R12, RZ, RZ, RZ ;  /* 0x000000ffff0c7224 */ /* 0x000fe400078e00ff */
[----:B------:R-:W-:Y:S02]  /*0210*/  IMAD.MOV.U32 R4, RZ, RZ, RZ ;  /* 0x000000ffff047224 */ /* 0x000fe400078e00ff */
[----:B------:R-:W-:Y:S01]  /*0220*/  VIADD R13, R6, 0x3 ;  /* 0x00000003060d7836 */ /* 0x000fe20000000000 */
[----:B-1----:R-:W-:-:S05]  /*0230*/  VIADDMNMX R7, R7, R8, UR6, PT ;  /* 0x0000000607077e46 */ /* 0x002fca000b800108 */
[----:B------:R-:W-:-:S04]  /*0240*/  IMAD.IADD R8, R7, 0x1, -R6 ;  /* 0x0000000107087824 */ /* 0x000fc800078e0a06 */
[----:B------:R-:W-:-:S05]  /*0250*/  VIADD R9, R8, 0x1 ;  /* 0x0000000108097836 */ /* 0x000fca0000000000 */
[C---:B------:R-:W-:Y:S02]  /*0260*/  LOP3.LUT R10, R9.reuse, 0x7, RZ, 0xc0, !PT ;  /* 0x00000007090a7812 */ /* 0x040fe400078ec0ff */
[C---:B------:R-:W-:Y:S02]  /*0270*/  LOP3.LUT R23, R9.reuse, 0xfffffff8, RZ, 0xc0, !PT ;  /* 0xfffffff809177812 */ /* 0x040fe400078ec0ff */
[----:B------:R-:W-:Y:S02]  /*0280*/  IADD3 R2, PT, PT, R10, -0x1, RZ ;  /* 0xffffffff0a027810 */ /* 0x000fe40007ffe0ff */
[----:B------:R-:W-:Y:S02]  /*0290*/  LOP3.LUT R22, R9, 0x3, RZ, 0xc0, !PT ;  /* 0x0000000309167812 */ /* 0x000fe400078ec0ff */
[----:B------:R-:W-:Y:S02]  /*02a0*/  ISETP.GE.U32.AND P0, PT, R2, 0x3, PT ;  /* 0x000000030200780c */ /* 0x000fe40003f06070 */
[----:B------:R-:W-:-:S02]  /*02b0*/  CS2R R2, SRZ ;  /* 0x0000000000027805 */ /* 0x000fc4000001ff00 */
[----:B0-----:R-:W-:-:S09]  /*02c0*/  IADD3 R23, PT, PT, -R23, RZ, RZ ;  /* 0x000000ff17177210 */ /* 0x001fd20007ffe1ff */
.L_x_13:
[----:B------:R-:W-:Y:S01]  /*02d0*/  ISETP.GE.AND P1, PT, R7, R6, PT ;  /* 0x000000060700720c */ /* 0x000fe20003f26270 */
[----:B------:R-:W-:-:S12]  /*02e0*/  BSSY.RECONVERGENT B0, `(.L_x_3) ;  /* 0x0000096000007945 */ /* 0x000fd80003800200 */
[----:B------:R-:W-:Y:S05]  /*02f0*/  @!P1 BRA `(.L_x_4) ;  /* 0x0000000800509947 */ /* 0x000fea0003800000 */
[----:B------:R-:W-:Y:S01]  /*0300*/  ISETP.GE.U32.AND P1, PT, R8, 0x7, PT ;  /* 0x000000070800780c */ /* 0x000fe20003f26070 */
[----:B------:R-:W-:Y:S01]  /*0310*/  BSSY.RECONVERGENT B3, `(.L_x_5) ;  /* 0x0000049000037945 */ /* 0x000fe20003800200 */
[----:B------:R-:W-:-:S11]  /*0320*/  IMAD.MOV.U32 R24, RZ, RZ, R6 ;  /* 0x000000ffff187224 */ /* 0x000fd600078e0006 */
[----:B------:R-:W-:Y:S05]  /*0330*/  @!P1 BRA `(.L_x_6) ;  /* 0x0000000400189947 */ /* 0x000fea0003800000 */
[----:B------:R-:W0:Y:S01]  /*0340*/  LDCU UR6, c[0x0][0x394] ;  /* 0x00007280ff0677ac */ /* 0x000e220008000800 */
[----:B------:R-:W-:Y:S01]  /*0350*/  BSSY.RECONVERGENT B4, `(.L_x_7) ;  /* 0x0000043000047945 */ /* 0x000fe20003800200 */
[----:B------:R-:W-:Y:S02]  /*0360*/  IMAD.MOV.U32 R25, RZ, RZ, R23 ;  /* 0x000000ffff197224 */ /* 0x000fe400078e0017 */
[----:B------:R-:W-:Y:S02]  /*0370*/  IMAD.MOV.U32 R24, RZ, RZ, R13 ;  /* 0x000000ffff187224 */ /* 0x000fe400078e000d */
[----:B0-----:R-:W-:-:S07]  /*0380*/  IMAD R26, R6, UR6, R11 ;  /* 0x00000006061a7c24 */ /* 0x001fce000f8e020b */
.L_x_8:
[----:B------:R-:W0:Y:S08]  /*0390*/  LDC.64 R18, c[0x0][0x380] ;  /* 0x0000e000ff127b82 */ /* 0x000e300000000a00 */
[----:B------:R-:W1:Y:S01]  /*03a0*/  LDC R27, c[0x0][0x394] ;  /* 0x0000e500ff1b7b82 */ /* 0x000e620000000800 */
[----:B0-----:R-:W-:-:S05]  /*03b0*/  IMAD.WIDE R18, R26, 0x4, R18 ;  /* 0x000000041a127825 */ /* 0x001fca00078e0212 */
[----:B------:R-:W2:Y:S01]  /*03c0*/  LDG.E R28, desc[UR4][R18.64] ;  /* 0x00000004121c7981 */ /* 0x000ea2000c1e1900 */
[----:B-1----:R-:W-:-:S04]  /*03d0*/  IMAD.WIDE R20, R27, 0x4, R18 ;  /* 0x000000041b147825 */ /* 0x002fc800078e0212 */
[C---:B------:R-:W-:Y:S01]  /*03e0*/  IMAD.WIDE R16, R27.reuse, 0x4, R20 ;  /* 0x000000041b107825 */ /* 0x040fe200078e0214 */
[----:B------:R-:W3:Y:S04]  /*03f0*/  LDG.E R18, desc[UR4][R20.64] ;  /* 0x0000000414127981 */ /* 0x000ee8000c1e1900 */
[----:B------:R0:W4:Y:S02]  /*0400*/  LDG.E R20, desc[UR4][R16.64] ;  /* 0x0000000410147981 */ /* 0x000124000c1e1900 */
[----:B0-----:R-:W-:Y:S01]  /*0410*/  IMAD.WIDE R16, R27, 0x4, R16 ;  /* 0x000000041b107825 */ /* 0x001fe200078e0210 */
[----:B--2--5:R-:W-:-:S04]  /*0420*/  ISETP.NE.AND P2, PT, R28, R5, PT ;  /* 0x000000051c00720c */ /* 0x024fc80003f45270 */
[----:B------:R0:W2:Y:S01]  /*0430*/  LDG.E R28, desc[UR4][R16.64] ;  /* 0x00000004101c7981 */ /* 0x0000a2000c1e1900 */
[----:B---3--:R-:W-:Y:S01]  /*0440*/  ISETP.NE.AND P6, PT, R18, R5, PT ;  /* 0x000000051200720c */ /* 0x008fe20003fc5270 */
[----:B0-----:R-:W-:-:S05]  /*0450*/  IMAD.WIDE R16, R27, 0x4, R16 ;  /* 0x000000041b107825 */ /* 0x001fca00078e0210 */
[----:B------:R-:W3:Y:S01]  /*0460*/  LDG.E R29, desc[UR4][R16.64] ;  /* 0x00000004101d7981 */ /* 0x000ee2000c1e1900 */
[----:B------:R-:W-:Y:S01]  /*0470*/  IMAD.WIDE R18, R27, 0x4, R16 ;  /* 0x000000041b127825 */ /* 0x000fe200078e0210 */
[----:B----4-:R-:W-:-:S03]  /*0480*/  ISETP.NE.AND P5, PT, R20, R5, PT ;  /* 0x000000051400720c */ /* 0x010fc60003fa5270 */
[----:B------:R-:W-:Y:S01]  /*0490*/  IMAD.WIDE R20, R27, 0x4, R18 ;  /* 0x000000041b147825 */ /* 0x000fe200078e0212 */
[----:B------:R-:W4:Y:S01]  /*04a0*/  LDG.E R16, desc[UR4][R18.64] ;  /* 0x0000000412107981 */ /* 0x000f22000c1e1900 */
[----:B--2---:R-:W-:-:S03]  /*04b0*/  ISETP.NE.AND P1, PT, R28, R5, PT ;  /* 0x000000051c00720c */ /* 0x004fc60003f25270 */
[----:B------:R0:W2:Y:S02]  /*04c0*/  LDG.E R28, desc[UR4][R20.64] ;  /* 0x00000004141c7981 */ /* 0x0000a4000c1e1900 */
[----:B0-----:R-:W-:-:S06]  /*04d0*/  IMAD.WIDE R20, R27, 0x4, R20 ;  /* 0x000000041b147825 */ /* 0x001fcc00078e0214 */
[----:B------:R-:W2:Y:S01]  /*04e0*/  LDG.E R20, desc[UR4][R20.64] ;  /* 0x0000000414147981 */ /* 0x000ea2000c1e1900 */
[--C-:B------:R-:W-:Y:S01]  /*04f0*/  @!P2 IMAD.IADD R2, R2, 0x1, R11.reuse ;  /* 0x000000010202a824 */ /* 0x100fe200078e020b */
[--C-:B------:R-:W-:Y:S01]  /*0500*/  @!P2 IADD3 R3, PT, PT, R3, -0x3, R24.reuse ;  /* 0xfffffffd0303a810 */ /* 0x100fe20007ffe018 */
[----:B------:R-:W-:Y:S01]  /*0510*/  @!P2 VIADD R12, R12, 0x1 ;  /* 0x000000010c0ca836 */ /* 0x000fe20000000000 */
[----:B---3--:R-:W-:Y:S01]  /*0520*/  ISETP.NE.AND P4, PT, R29, R5, PT ;  /* 0x000000051d00720c */ /* 0x008fe20003f85270 */
[----:B------:R-:W-:Y:S01]  /*0530*/  @!P2 VIADD R4, R4, 0x1 ;  /* 0x000000010404a836 */ /* 0x000fe20000000000 */
[----:B------:R-:W-:Y:S01]  /*0540*/  @!P6 IADD3 R2, PT, PT, R2, R11, RZ ;  /* 0x0000000b0202e210 */ /* 0x000fe20007ffe0ff */
[----:B------:R-:W-:Y:S01]  /*0550*/  @!P6 VIADD R12, R12, 0x1 ;  /* 0x000000010c0ce836 */ /* 0x000fe20000000000 */
[--C-:B------:R-:W-:Y:S01]  /*0560*/  @!P6 IADD3 R3, PT, PT, R3, -0x2, R24.reuse ;  /* 0xfffffffe0303e810 */ /* 0x100fe20007ffe018 */
[----:B------:R-:W-:Y:S01]  /*0570*/  @!P6 VIADD R4, R4, 0x1 ;  /* 0x000000010404e836 */ /* 0x000fe20000000000 */
[----:B----4-:R-:W-:Y:S01]  /*0580*/  ISETP.NE.AND P3, PT, R16, R5, PT ;  /* 0x000000051000720c */ /* 0x010fe20003f65270 */
[----:B------:R-:W-:Y:S01]  /*0590*/  @!P5 VIADD R12, R12, 0x1 ;  /* 0x000000010c0cd836 */ /* 0x000fe20000000000 */
[----:B------:R-:W-:Y:S01]  /*05a0*/  @!P5 IADD3 R2, PT, PT, R2, R11, RZ ;  /* 0x0000000b0202d210 */ /* 0x000fe20007ffe0ff */
[----:B------:R-:W-:Y:S01]  /*05b0*/  @!P5 VIADD R4, R4, 0x1 ;  /* 0x000000010404d836 */ /* 0x000fe20000000000 */
[--C-:B------:R-:W-:Y:S01]  /*05c0*/  @!P5 IADD3 R3, PT, PT, R3, -0x1, R24.reuse ;  /* 0xffffffff0303d810 */ /* 0x100fe20007ffe018 */
[----:B------:R-:W-:Y:S01]  /*05d0*/  VIADD R25, R25, 0x8 ;  /* 0x0000000819197836 */ /* 0x000fe20000000000 */
[----:B------:R-:W-:Y:S01]  /*05e0*/  LEA R26, R27, R26, 0x3 ;  /* 0x0000001a1b1a7211 */ /* 0x000fe200078e18ff */
[----:B------:R-:W-:Y:S01]  /*05f0*/  @!P1 VIADD R12, R12, 0x1 ;  /* 0x000000010c0c9836 */ /* 0x000fe20000000000 */
[----:B------:R-:W-:Y:S01]  /*0600*/  @!P1 IADD3 R3, PT, PT, R3, R24, RZ ;  /* 0x0000001803039210 */ /* 0x000fe20007ffe0ff */
[----:B------:R-:W-:Y:S01]  /*0610*/  @!P1 VIADD R4, R4, 0x1 ;  /* 0x0000000104049836 */ /* 0x000fe20000000000 */
[----:B------:R-:W-:Y:S01]  /*0620*/  ISETP.NE.AND P5, PT, R25, RZ, PT ;  /* 0x000000ff1900720c */ /* 0x000fe20003fa5270 */
[--C-:B------:R-:W-:Y:S01]  /*0630*/  @!P1 IMAD.IADD R2, R2, 0x1, R11.reuse ;  /* 0x0000000102029824 */ /* 0x100fe200078e020b */
[--C-:B------:R-:W-:Y:S01]  /*0640*/  @!P4 IADD3 R3, PT, PT, R3, 0x1, R24.reuse ;  /* 0x000000010303c810 */ /* 0x100fe20007ffe018 */
[----:B------:R-:W-:Y:S01]  /*0650*/  @!P4 VIADD R4, R4, 0x1 ;  /* 0x000000010404c836 */ /* 0x000fe20000000000 */
[----:B------:R-:W-:Y:S01]  /*0660*/  @!P4 IADD3 R12, PT, PT, R12, 0x1, RZ ;  /* 0x000000010c0cc810 */ /* 0x000fe20007ffe0ff */
[----:B------:R-:W-:Y:S01]  /*0670*/  @!P4 IMAD.IADD R2, R2, 0x1, R11 ;  /* 0x000000010202c824 */ /* 0x000fe200078e020b */
[----:B------:R-:W-:-:S02]  /*0680*/  @!P3 IADD3 R3, PT, PT, R3, 0x2, R24 ;  /* 0x000000020303b810 */ /* 0x000fc40007ffe018 */
[----:B------:R-:W-:Y:S01]  /*0690*/  @!P3 IADD3 R4, PT, PT, R4, 0x1, RZ ;  /* 0x000000010404b810 */ /* 0x000fe20007ffe0ff */
[----:B------:R-:W-:Y:S02]  /*06a0*/  @!P3 IMAD.IADD R2, R2, 0x1, R11 ;  /* 0x000000010202b824 */ /* 0x000fe400078e020b */
[----:B------:R-:W-:Y:S01]  /*06b0*/  @!P3 VIADD R12, R12, 0x1 ;  /* 0x000000010c0cb836 */ /* 0x000fe20000000000 */
[----:B--2---:R-:W-:-:S13]  /*06c0*/  ISETP.NE.AND P2, PT, R28, R5, PT ;  /* 0x000000051c00720c */ /* 0x004fda0003f45270 */
[----:B------:R-:W-:Y:S01]  /*06d0*/  @!P2 IMAD.IADD R2, R2, 0x1, R11 ;  /* 0x000000010202a824 */ /* 0x000fe200078e020b */
[----:B------:R-:W-:Y:S01]  /*06e0*/  @!P2 IADD3 R3, PT, PT, R3, 0x3, R24 ;  /* 0x000000030303a810 */ /* 0x000fe20007ffe018 */
[----:B------:R-:W-:Y:S01]  /*06f0*/  @!P2 VIADD R12, R12, 0x1 ;  /* 0x000000010c0ca836 */ /* 0x000fe20000000000 */
[----:B------:R-:W-:Y:S01]  /*0700*/  ISETP.NE.AND P6, PT, R20, R5, PT ;  /* 0x000000051400720c */ /* 0x000fe20003fc5270 */
[----:B------:R-:W-:-:S12]  /*0710*/  @!P2 VIADD R4, R4, 0x1 ;  /* 0x000000010404a836 */ /* 0x000fd80000000000 */
[----:B------:R-:W-:Y:S01]  /*0720*/  @!P6 IADD3 R3, PT, PT, R3, 0x4, R24 ;  /* 0x000000040303e810 */ /* 0x000fe20007ffe018 */
[----:B------:R-:W-:Y:S01]  /*0730*/  @!P6 VIADD R12, R12, 0x1 ;  /* 0x000000010c0ce836 */ /* 0x000fe20000000000 */
[----:B------:R-:W-:Y:S01]  /*0740*/  @!P6 IADD3 R2, PT, PT, R2, R11, RZ ;  /* 0x0000000b0202e210 */ /* 0x000fe20007ffe0ff */
[----:B------:R-:W-:Y:S02]  /*0750*/  @!P6 VIADD R4, R4, 0x1 ;  /* 0x000000010404e836 */ /* 0x000fe40000000000 */
[----:B------:R-:W-:Y:S01]  /*0760*/  VIADD R24, R24, 0x8 ;  /* 0x0000000818187836 */ /* 0x000fe20000000000 */
[----:B------:R-:W-:Y:S06]  /*0770*/  @P5 BRA `(.L_x_8) ;  /* 0xfffffffc00045947 */ /* 0x000fec000383ffff */
[----:B------:R-:W-:Y:S05]  /*0780*/  BSYNC.RECONVERGENT B4 ;  /* 0x0000000000047941 */ /* 0x000fea0003800200 */
.L_x_7:
[----:B------:R-:W-:-:S07]  /*0790*/  IADD3 R24, PT, PT, R24, -0x3, RZ ;  /* 0xfffffffd18187810 */ /* 0x000fce0007ffe0ff */
.L_x_6:
[----:B------:R-:W-:Y:S05]  /*07a0*/  BSYNC.RECONVERGENT B3 ;  /* 0x0000000000037941 */ /* 0x000fea0003800200 */
.L_x_5:
[----:B------:R-:W-:-:S13]  /*07b0*/  ISETP.NE.AND P1, PT, R10, RZ, PT ;  /* 0x000000ff0a00720c */ /* 0x000fda0003f25270 */
[----:B------:R-:W-:Y:S05]  /*07c0*/  @!P1 BRA `(.L_x_4) ;  /* 0x00000004001c9947 */ /* 0x000fea0003800000 */
[----:B------:R-:W-:Y:S01]  /*07d0*/  BSSY.RECONVERGENT B3, `(.L_x_9) ;  /* 0x0000023000037945 */ /* 0x000fe20003800200 */
[----:B------:R-:W-:-:S03]  /*07e0*/  ISETP.NE.AND P5, PT, R22, RZ, PT ;  /* 0x000000ff1600720c */ /* 0x000fc60003fa5270 */
[----:B------:R-:W-:Y:S10]  /*07f0*/  @!P0 BRA `(.L_x_10) ;  /* 0x0000000000808947 */ /* 0x000ff40003800000 */
[----:B------:R-:W0:Y:S08]  /*0800*/  LDC R27, c[0x0][0x394] ;  /* 0x0000e500ff1b7b82 */ /* 0x000e300000000800 */
[----:B------:R-:W1:Y:S01]  /*0810*/  LDC.64 R20, c[0x0][0x380] ;  /* 0x0000e000ff147b82 */ /* 0x000e620000000a00 */
[----:B0-----:R-:W-:-:S04]  /*0820*/  IMAD R17, R24, R27, R11 ;  /* 0x0000001b18117224 */ /* 0x001fc800078e020b */
[----:B-1----:R-:W-:-:S04]  /*0830*/  IMAD.WIDE R20, R17, 0x4, R20 ;  /* 0x0000000411147825 */ /* 0x002fc800078e0214 */
[C---:B------:R-:W-:Y:S02]  /*0840*/  IMAD.WIDE R18, R27.reuse, 0x4, R20 ;  /* 0x000000041b127825 */ /* 0x040fe400078e0214 */
[----:B------:R-:W2:Y:S02]  /*0850*/  LDG.E R20, desc[UR4][R20.64] ;  /* 0x0000000414147981 */ /* 0x000ea4000c1e1900 */
[C---:B------:R-:W-:Y:S02]  /*0860*/  IMAD.WIDE R16, R27.reuse, 0x4, R18 ;  /* 0x000000041b107825 */ /* 0x040fe400078e0212 */
[----:B------:R-:W3:Y:S02]  /*0870*/  LDG.E R18, desc[UR4][R18.64] ;  /* 0x0000000412127981 */ /* 0x000ee4000c1e1900 */
[----:B------:R-:W-:Y:S02]  /*0880*/  IMAD.WIDE R26, R27, 0x4, R16 ;  /* 0x000000041b1a7825 */ /* 0x000fe400078e0210 */
[----:B------:R-:W4:Y:S04]  /*0890*/  LDG.E R16, desc[UR4][R16.64] ;  /* 0x0000000410107981 */ /* 0x000f28000c1e1900 */
[----:B------:R-:W4:Y:S01]  /*08a0*/  LDG.E R26, desc[UR4][R26.64] ;  /* 0x000000041a1a7981 */ /* 0x000f22000c1e1900 */
[----:B--2--5:R-:W-:-:S02]  /*08b0*/  ISETP.NE.AND P1, PT, R20, R5, PT ;  /* 0x000000051400720c */ /* 0x024fc40003f25270 */
[-C--:B---3--:R-:W-:Y:S02]  /*08c0*/  ISETP.NE.AND P2, PT, R18, R5.reuse, PT ;  /* 0x000000051200720c */ /* 0x088fe40003f45270 */
[----:B----4-:R-:W-:-:S09]  /*08d0*/  ISETP.NE.AND P3, PT, R16, R5, PT ;  /* 0x000000051000720c */ /* 0x010fd20003f65270 */
[--C-:B------:R-:W-:Y:S01]  /*08e0*/  @!P1 IMAD.IADD R2, R2, 0x1, R11.reuse ;  /* 0x0000000102029824 */ /* 0x100fe200078e020b */
[----:B------:R-:W-:Y:S01]  /*08f0*/  @!P1 IADD3 R4, PT, PT, R4, 0x1, RZ ;  /* 0x0000000104049810 */ /* 0x000fe20007ffe0ff */
[----:B------:R-:W-:Y:S01]  /*0900*/  @!P1 IMAD.IADD R3, R3, 0x1, R24 ;  /* 0x0000000103039824 */ /* 0x000fe200078e0218 */
[----:B------:R-:W-:Y:S01]  /*0910*/  ISETP.NE.AND P4, PT, R26, R5, PT ;  /* 0x000000051a00720c */ /* 0x000fe20003f85270 */
[----:B------:R-:W-:Y:S02]  /*0920*/  @!P1 VIADD R12, R12, 0x1 ;  /* 0x000000010c0c9836 */ /* 0x000fe40000000000 */
[----:B------:R-:W-:Y:S01]  /*0930*/  @!P2 IMAD.IADD R2, R2, 0x1, R11 ;  /* 0x000000010202a824 */ /* 0x000fe200078e020b */
[----:B------:R-:W-:Y:S01]  /*0940*/  @!P2 IADD3 R3, PT, PT, R24, 0x1, R3 ;  /* 0x000000011803a810 */ /* 0x000fe20007ffe003 */
[----:B------:R-:W-:Y:S02]  /*0950*/  @!P2 VIADD R12, R12, 0x1 ;  /* 0x000000010c0ca836 */ /* 0x000fe40000000000 */
[----:B------:R-:W-:Y:S01]  /*0960*/  @!P2 VIADD R4, R4, 0x1 ;  /* 0x000000010404a836 */ /* 0x000fe20000000000 */
[----:B------:R-:W-:Y:S01]  /*0970*/  @!P3 IADD3 R2, PT, PT, R2, R11, RZ ;  /* 0x0000000b0202b210 */ /* 0x000fe20007ffe0ff */
[----:B------:R-:W-:Y:S01]  /*0980*/  @!P3 VIADD R12, R12, 0x1 ;  /* 0x000000010c0cb836 */ /* 0x000fe20000000000 */
[----:B------:R-:W-:Y:S01]  /*0990*/  @!P3 IADD3 R3, PT, PT, R24, 0x2, R3 ;  /* 0x000000021803b810 */ /* 0x000fe20007ffe003 */
[----:B------:R-:W-:-:S02]  /*09a0*/  @!P3 VIADD R4, R4, 0x1 ;  /* 0x000000010404b836 */ /* 0x000fc40000000000 */
[----:B------:R-:W-:Y:S01]  /*09b0*/  @!P4 IMAD.IADD R2, R2, 0x1, R11 ;  /* 0x000000010202c824 */ /* 0x000fe200078e020b */
[----:B------:R-:W-:Y:S01]  /*09c0*/  @!P4 IADD3 R3, PT, PT, R24, 0x3, R3 ;  /* 0x000000031803c810 */ /* 0x000fe20007ffe003 */
[----:B------:R-:W-:Y:S01]  /*09d0*/  @!P4 VIADD R4, R4, 0x1 ;  /* 0x000000010404c836 */ /* 0x000fe20000000000 */
[----:B------:R-:W-:Y:S01]  /*09e0*/  @!P4 IADD3 R12, PT, PT, R12, 0x1, RZ ;  /* 0x000000010c0cc810 */ /* 0x000fe20007ffe0ff */
[----:B------:R-:W-:-:S07]  /*09f0*/  VIADD R24, R24, 0x4 ;  /* 0x0000000418187836 */ /* 0x000fce0000000000 */
.L_x_10:
[----:B------:R-:W-:Y:S05]  /*0a00*/  BSYNC.RECONVERGENT B3 ;  /* 0x0000000000037941 */ /* 0x000fea0003800200 */
.L_x_9:
[----:B------:R-:W-:Y:S05]  /*0a10*/  @!P5 BRA `(.L_x_4) ;  /* 0x000000000088d947 */ /* 0x000fea0003800000 */
[----:B------:R-:W-:Y:S01]  /*0a20*/  ISETP.NE.AND P1, PT, R22, 0x1, PT ;  /* 0x000000011600780c */ /* 0x000fe20003f25270 */
[----:B------:R-:W-:Y:S01]  /*0a30*/  BSSY.RECONVERGENT B3, `(.L_x_11) ;  /* 0x0000015000037945 */ /* 0x000fe20003800200 */
[----:B------:R-:W-:-:S11]  /*0a40*/  LOP3.LUT P3, RZ, R9, 0x1, RZ, 0xc0, !PT ;  /* 0x0000000109ff7812 */ /* 0x000fd6000786c0ff */
[----:B------:R-:W-:Y:S05]  /*0a50*/  @!P1 BRA `(.L_x_12) ;  /* 0x0000000000489947 */ /* 0x000fea0003800000 */
[----:B------:R-:W0:Y:S08]  /*0a60*/  LDC R19, c[0x0][0x394] ;  /* 0x0000e500ff137b82 */ /* 0x000e300000000800 */
[----:B------:R-:W1:Y:S01]  /*0a70*/  LDC.64 R16, c[0x0][0x380] ;  /* 0x0000e000ff107b82 */ /* 0x000e620000000a00 */
[----:B0-----:R-:W-:-:S04]  /*0a80*/  IMAD R21, R24, R19, R11 ;  /* 0x0000001318157224 */ /* 0x001fc800078e020b */
[----:B-1----:R-:W-:-:S04]  /*0a90*/  IMAD.WIDE R16, R21, 0x4, R16 ;  /* 0x0000000415107825 */ /* 0x002fc800078e0210 */
[----:B------:R-:W-:Y:S02]  /*0aa0*/  IMAD.WIDE R18, R19, 0x4, R16 ;  /* 0x0000000413127825 */ /* 0x000fe400078e0210 */
[----:B------:R-:W2:Y:S04]  /*0ab0*/  LDG.E R16, desc[UR4][R16.64] ;  /* 0x0000000410107981 */ /* 0x000ea8000c1e1900 */
[----:B------:R-:W3:Y:S01]  /*0ac0*/  LDG.E R18, desc[UR4][R18.64] ;  /* 0x0000000412127981 */ /* 0x000ee2000c1e1900 */
[-C--:B--2--5:R-:W-:Y:S02]  /*0ad0*/  ISETP.NE.AND P1, PT, R16, R5.reuse, PT ;  /* 0x000000051000720c */ /* 0x0a4fe40003f25270 */
[----:B---3--:R-:W-:-:S11]  /*0ae0*/  ISETP.NE.AND P2, PT, R18, R5, PT ;  /* 0x000000051200720c */ /* 0x008fd60003f45270 */
[----:B------:R-:W-:Y:S01]  /*0af0*/  @!P1 IMAD.IADD R2, R2, 0x1, R11 ;  /* 0x0000000102029824 */ /* 0x000fe200078e020b */
[----:B------:R-:W-:Y:S01]  /*0b00*/  @!P1 IADD3 R3, PT, PT, R3, R24, RZ ;  /* 0x0000001803039210 */ /* 0x000fe20007ffe0ff */
[----:B------:R-:W-:Y:S02]  /*0b10*/  @!P1 VIADD R12, R12, 0x1 ;  /* 0x000000010c0c9836 */ /* 0x000fe40000000000 */
[----:B------:R-:W-:Y:S01]  /*0b20*/  @!P1 VIADD R4, R4, 0x1 ;  /* 0x0000000104049836 */ /* 0x000fe20000000000 */
[----:B------:R-:W-:Y:S01]  /*0b30*/  @!P2 IADD3 R3, PT, PT, R24, 0x1, R3 ;  /* 0x000000011803a810 */ /* 0x000fe20007ffe003 */
[----:B------:R-:W-:Y:S01]  /*0b40*/  @!P2 VIADD R12, R12, 0x1 ;  /* 0x000000010c0ca836 */ /* 0x000fe20000000000 */
[----:B------:R-:W-:Y:S01]  /*0b50*/  @!P2 IADD3 R2, PT, PT, R2, R11, RZ ;  /* 0x0000000b0202a210 */ /* 0x000fe20007ffe0ff */
[----:B------:R-:W-:Y:S01]  /*0b60*/  @!P2 VIADD R4, R4, 0x1 ;  /* 0x000000010404a836 */ /* 0x000fe20000000000 */
[----:B------:R-:W-:-:S07]  /*0b70*/  IADD3 R24, PT, PT, R24, 0x2, RZ ;  /* 0x0000000218187810 */ /* 0x000fce0007ffe0ff */
.L_x_12:
[----:B------:R-:W-:Y:S05]  /*0b80*/  BSYNC.RECONVERGENT B3 ;  /* 0x0000000000037941 */ /* 0x000fea0003800200 */
.L_x_11:
[----:B------:R-:W-:Y:S05]  /*0b90*/  @!P3 BRA `(.L_x_4) ;  /* 0x000000000028b947 */ /* 0x000fea0003800000 */
[----:B------:R-:W0:Y:S01]  /*0ba0*/  LDC.64 R16, c[0x0][0x380] ;  /* 0x0000e000ff107b82 */ /* 0x000e220000000a00 */
[----:B------:R-:W1:Y:S02]  /*0bb0*/  LDCU UR6, c[0x0][0x394] ;  /* 0x00007280ff0677ac */ /* 0x000e640008000800 */
[----:B-1----:R-:W-:-:S04]  /*0bc0*/  IMAD R19, R24, UR6, R11 ;  /* 0x0000000618137c24 */ /* 0x002fc8000f8e020b */
[----:B0-----:R-:W-:-:S06]  /*0bd0*/  IMAD.WIDE R16, R19, 0x4, R16 ;  /* 0x0000000413107825 */ /* 0x001fcc00078e0210 */
[----:B------:R-:W2:Y:S02]  /*0be0*/  LDG.E R16, desc[UR4][R16.64] ;  /* 0x0000000410107981 */ /* 0x000ea4000c1e1900 */
[----:B--2--5:R-:W-:-:S13]  /*0bf0*/  ISETP.NE.AND P1, PT, R16, R5, PT ;  /* 0x000000051000720c */ /* 0x024fda0003f25270 */
[----:B------:R-:W-:Y:S01]  /*0c00*/  @!P1 IMAD.IADD R3, R3, 0x1, R24 ;  /* 0x0000000103039824 */ /* 0x000fe200078e0218 */
[----:B------:R-:W-:Y:S01]  /*0c10*/  @!P1 IADD3 R12, PT, PT, R12, 0x1, RZ ;  /* 0x000000010c0c9810 */ /* 0x000fe20007ffe0ff */
[----:B------:R-:W-:Y:S02]  /*0c20*/  @!P1 IMAD.IADD R2, R2, 0x1, R11 ;  /* 0x0000000102029824 */ /* 0x000fe400078e020b */
[----:B------:R-:W-:-:S07]  /*0c30*/  @!P1 VIADD R4, R4, 0x1 ;  /* 0x0000000104049836 */ /* 0x000fce0000000000 */
.L_x_4:
[----:B------:R-:W-:Y:S05]  /*0c40*/  BSYNC.RECONVERGENT B0 ;  /* 0x0000000000007941 */ /* 0x000fea0003800200 */
.L_x_3:
[C---:B------:R-:W-:Y:S01]  /*0c50*/  ISETP.NE.AND P1, PT, R11.reuse, R0, PT ;  /* 0x000000000b00720c */ /* 0x040fe20003f25270 */
[----:B------:R-:W-:-:S12]  /*0c60*/  VIADD R11, R11, 0x1 ;  /* 0x000000010b0b7836 */ /* 0x000fd80000000000 */
[----:B------:R-:W-:Y:S05]  /*0c70*/  @P1 BRA `(.L_x_13) ;  /* 0xfffffff400941947 */ /* 0x000fea000383ffff */
[----:B------:R-:W-:Y:S05]  /*0c80*/  BSYNC.RECONVERGENT B1 ;  /* 0x0000000000017941 */ /* 0x000fea0003800200 */
.L_x_2:
[----:B------:R-:W-:-:S13]  /*0c90*/  ISETP.EQ.AND P0, PT, R12, RZ, PT ;  /* 0x000000ff0c00720c */ /* 0x000fda0003f02270 */
.L_x_1:
[----:B------:R-:W-:Y:S05]  /*0ca0*/  BSYNC.RECONVERGENT B2 ;  /* 0x0000000000027941 */ /* 0x000fea0003800200 */
.L_x_0:
[----:B------:R-:W-:Y:S05]  /*0cb0*/  @P0 EXIT ;  /* 0x000000000000094d */ /* 0x000fea0003800000 */
[----:B------:R-:W-:Y:S02]  /*0cc0*/  IABS R8, R4 ;  /* 0x0000000400087213 */ /* 0x000fe40000000000 */
[----:B------:R-:W-:Y:S02]  /*0cd0*/  IABS R9, R2 ;  /* 0x0000000200097213 */ /* 0x000fe40000000000 */
[----:B------:R-:W0:Y:S01]  /*0ce0*/  I2F.RP R0, R8 ;  /* 0x0000000800007306 */ /* 0x000e220000209400 */
[-C--:B------:R-:W-:Y:S02]  /*0cf0*/  IABS R10, R4.reuse ;  /* 0x00000004000a7213 */ /* 0x080fe40000000000 */
[----:B------:R-:W-:Y:S02]  /*0d00*/  IABS R11, R3 ;  /* 0x00000003000b7213 */ /* 0x000fe40000000000 */
[-C--:B------:R-:W-:Y:S02]  /*0d10*/  LOP3.LUT R2, R2, R4.reuse, RZ, 0x3c, !PT ;  /* 0x0000000402027212 */ /* 0x080fe400078e3cff */
[----:B------:R-:W-:-:S02]  /*0d20*/  LOP3.LUT R3, R3, R4, RZ, 0x3c, !PT ;  /* 0x0000000403037212 */ /* 0x000fc400078e3cff */
[----:B------:R-:W-:Y:S02]  /*0d30*/  ISETP.GE.AND P3, PT, R2, RZ, PT ;  /* 0x000000ff0200720c */ /* 0x000fe40003f66270 */
[----:B------:R-:W-:Y:S02]  /*0d40*/  ISETP.GE.AND P5, PT, R3, RZ, PT ;  /* 0x000000ff0300720c */ /* 0x000fe40003fa6270 */
[----:B------:R-:W-:Y:S01]  /*0d50*/  LOP3.LUT R3, RZ, R4, RZ, 0x33, !PT ;  /* 0x00000004ff037212 */ /* 0x000fe200078e33ff */
[----:B0-----:R-:W0:Y:S02]  /*0d60*/  MUFU.RCP R0, R0 ;  /* 0x0000000000007308 */ /* 0x001e240000001000 */
[----:B0-----:R-:W-:-:S06]  /*0d70*/  IADD3 R6, PT, PT, R0, 0xffffffe, RZ ;  /* 0x0ffffffe00067810 */ /* 0x001fcc0007ffe0ff */
[----:B------:R0:W1:Y:S02]  /*0d80*/  F2I.FTZ.U32.TRUNC.NTZ R7, R6 ;  /* 0x0000000600077305 */ /* 0x000064000021f000 */
[----:B0-----:R-:W-:Y:S02]  /*0d90*/  IMAD.MOV.U32 R6, RZ, RZ, RZ ;  /* 0x000000ffff067224 */ /* 0x001fe400078e00ff */
[----:B-1---5:R-:W-:-:S04]  /*0da0*/  IMAD.MOV R5, RZ, RZ, -R7 ;  /* 0x000000ffff057224 */ /* 0x022fc800078e0a07 */
[----:B------:R-:W-:-:S04]  /*0db0*/  IMAD R5, R5, R8, RZ ;  /* 0x0000000805057224 */ /* 0x000fc800078e02ff */
[----:B------:R-:W-:Y:S01]  /*0dc0*/  IMAD.HI.U32 R7, R7, R5, R6 ;  /* 0x0000000507077227 */ /* 0x000fe200078e0006 */
[----:B------:R-:W-:-:S03]  /*0dd0*/  MOV R5, R9 ;  /* 0x0000000900057202 */ /* 0x000fc60000000f00 */
[----:B------:R-:W-:Y:S02]  /*0de0*/  IMAD.MOV R6, RZ, RZ, -R10 ;  /* 0x000000ffff067224 */ /* 0x000fe400078e0a0a */
[----:B------:R-:W-:Y:S02]  /*0df0*/  IMAD.MOV.U32 R10, RZ, RZ, R11 ;  /* 0x000000ffff0a7224 */ /* 0x000fe400078e000b */
[----:B------:R-:W-:-:S04]  /*0e00*/  IMAD.HI.U32 R0, R7, R5, RZ ;  /* 0x0000000507007227 */ /* 0x000fc800078e00ff */
[----:B------:R-:W-:-:S04]  /*0e10*/  IMAD.HI.U32 R7, R7, R10, RZ ;  /* 0x0000000a07077227 */ /* 0x000fc800078e00ff */
[-C--:B------:R-:W-:Y:S02]  /*0e20*/  IMAD R5, R0, R6.reuse, R5 ;  /* 0x0000000600057224 */ /* 0x080fe400078e0205 */
[----:B------:R-:W-:-:S03]  /*0e30*/  IMAD R6, R7, R6, R10 ;  /* 0x0000000607067224 */ /* 0x000fc600078e020a */
[C---:B------:R-:W-:Y:S02]  /*0e40*/  ISETP.GT.U32.AND P2, PT, R8.reuse, R5, PT ;  /* 0x000000050800720c */ /* 0x040fe40003f44070 */
[----:B------:R-:W-:-:S11]  /*0e50*/  ISETP.GT.U32.AND P4, PT, R8, R6, PT ;  /* 0x000000060800720c */ /* 0x000fd60003f84070 */
[-C--:B------:R-:W-:Y:S01]  /*0e60*/  @!P2 IADD3 R5, PT, PT, R5, -R8.reuse, RZ ;  /* 0x800000080505a210 */ /* 0x080fe20007ffe0ff */
[----:B------:R-:W-:Y:S01]  /*0e70*/  @!P2 VIADD R0, R0, 0x1 ;  /* 0x000000010000a836 */ /* 0x000fe20000000000 */
[----:B------:R-:W-:Y:S01]  /*0e80*/  @!P4 IADD3 R7, PT, PT, R7, 0x1, RZ ;  /* 0x000000010707c810 */ /* 0x000fe20007ffe0ff */
[----:B------:R-:W-:Y:S01]  /*0e90*/  @!P4 IMAD.IADD R6, R6, 0x1, -R8 ;  /* 0x000000010606c824 */ /* 0x000fe200078e0a08 */
[----:B------:R-:W-:-:S04]  /*0ea0*/  ISETP.GE.U32.AND P0, PT, R5, R8, PT ;  /* 0x000000080500720c */ /* 0x000fc80003f06070 */
[----:B------:R-:W-:-:S09]  /*0eb0*/  ISETP.GE.U32.AND P1, PT, R6, R8, PT ;  /* 0x000000080600720c */ /* 0x000fd20003f26070 */
[----:B------:R-:W-:Y:S01]  /*0ec0*/  @P0 VIADD R0, R0, 0x1 ;  /* 0x0000000100000836 */ /* 0x000fe20000000000 */
[----:B------:R-:W-:-:S03]  /*0ed0*/  ISETP.NE.AND P0, PT, R4, RZ, PT ;  /* 0x000000ff0400720c */ /* 0x000fc60003f05270 */
[----:B------:R-:W-:Y:S01]  /*0ee0*/  @P1 VIADD R7, R7, 0x1 ;  /* 0x0000000107071836 */ /* 0x000fe20000000000 */
[----:B------:R-:W-:-:S03]  /*0ef0*/  @!P3 IADD3 R0, PT, PT, -R0, RZ, RZ ;  /* 0x000000ff0000b210 */ /* 0x000fc60007ffe1ff */
[----:B------:R-:W-:Y:S01]  /*0f00*/  @!P5 IMAD.MOV R7, RZ, RZ, -R7 ;  /* 0x000000ffff07d224 */ /* 0x000fe200078e0a07 */
[----:B------:R-:W-:-:S04]  /*0f10*/  SEL R5, R3, R0, !P0 ;  /* 0x0000000003057207 */ /* 0x000fc80004000000 */
[----:B------:R-:W-:Y:S01]  /*0f20*/  SEL R3, R3, R7, !P0 ;  /* 0x0000000703037207 */ /* 0x000fe20004000000 */
[----:B------:R-:W-:Y:S04]  /*0f30*/  STG.E desc[UR4][R14.64], R5 ;  /* 0x000000050e007986 */ /* 0x000fe8000c101904 */
[----:B------:R-:W-:Y:S01]  /*0f40*/  STG.E desc[UR4][R14.64+0x4], R3 ;  /* 0x000004030e007986 */ /* 0x000fe2000c101904 */
[----:B------:R-:W-:Y:S05]  /*0f50*/  EXIT ;  /* 0x000000000000794d */ /* 0x000fea0003800000 */
.L_x_14:
[----:B------:R-:W-:-:S00]  /*0f60*/  BRA `(.L_x_14) ;  /* 0xfffffffc00fc7947 */ /* 0x000fc0000383ffff */
[----:B------:R-:W-:-:S00]  /*0f70*/  NOP ;  /* 0x0000000000007918 */ /* 0x000fc00000000000 */
        /* <DEDUP_REMOVED lines=8> */
.L_x_46:


//--------------------- .text._Z16label_assignmentPiP9pixel_XYZP5pointiiiiPdi --------------------------
	.section	.text._Z16label_assignmentPiP9pixel_XYZP5pointiiiiPdi,"ax",@progbits
	.align	128
        .global         _Z16label_assignmentPiP9pixel_XYZP5pointiiiiPdi
        .type           _Z16label_assignmentPiP9pixel_XYZP5pointiiiiPdi,@function
        .size           _Z16label_assignmentPiP9pixel_XYZP5pointiiiiPdi,(.L_x_45 - _Z16label_assignmentPiP9pixel_XYZP5pointiiiiPdi)
        .other          _Z16label_assignmentPiP9pixel_XYZP5pointiiiiPdi,@"STO_CUDA_ENTRY STV_DEFAULT"
_Z16label_assignmentPiP9pixel_XYZP5pointiiiiPdi:
.text._Z16label_assignmentPiP9pixel_XYZP5pointiiiiPdi:
[----:B------:R-:W-:Y:S01]  /*0000*/  LDC R1, c[0x0][0x37c] ;  /* 0x0000df00ff017b82 */ /* 0x000fe20000000800 */
[----:B------:R-:W0:Y:S07]  /*0010*/  S2R R3, SR_TID.X ;  /* 0x0000000000037919 */ /* 0x000e2e0000002100 */
[----:B------:R-:W0:Y:S01]  /*0020*/  S2UR UR6, SR_CTAID.X ;  /* 0x00000000000679c3 */ /* 0x000e220000002500 */
[----:B------:R-:W1:Y:S01]  /*0030*/  LDCU.64 UR4, c[0x0][0x358] ;  /* 0x00006b00ff0477ac */ /* 0x000e620008000a00 */
[----:B------:R-:W2:Y:S06]  /*0040*/  LDCU UR7, c[0x0][0x3b0] ;  /* 0x00007600ff0777ac */ /* 0x000eac0008000800 */
[----:B------:R-:W0:Y:S01]  /*0050*/  LDC R2, c[0x0][0x360] ;  /* 0x0000d800ff027b82 */ /* 0x000e220000000800 */
[----:B------:R-:W3:Y:S07]  /*0060*/  LDCU UR8, c[0x0][0x39c] ;  /* 0x00007380ff0877ac */ /* 0x000eee0008000800 */
[----:B------:R-:W4:Y:S08]  /*0070*/  LDC.64 R4, c[0x0][0x390] ;  /* 0x0000e400ff047b82 */ /* 0x000f300000000a00 */
[----:B------:R-:W5:Y:S01]  /*0080*/  LDC.64 R6, c[0x0][0x380] ;  /* 0x0000e000ff067b82 */ /* 0x000f620000000a00 */
[----:B0-----:R-:W-:-:S04]  /*0090*/  IMAD R2, R2, UR6, R3 ;  /* 0x0000000602027c24 */ /* 0x001fc8000f8e0203 */
[----:B----4-:R-:W-:-:S05]  /*00a0*/  IMAD.WIDE.U32 R4, R2, 0x8, R4 ;  /* 0x0000000802047825 */ /* 0x010fca00078e0004 */
[----:B-1----:R-:W3:Y:S04]  /*00b0*/  LDG.E R3, desc[UR4][R4.64] ;  /* 0x0000000404037981 */ /* 0x002ee8000c1e1900 */
[----:B------:R-:W3:Y:S01]  /*00c0*/  LDG.E R0, desc[UR4][R4.64+0x4] ;  /* 0x0000040404007981 */ /* 0x000ee2000c1e1900 */
[----:B--2---:R-:W-:Y:S02]  /*00d0*/  USHF.R.S32.HI UR6, URZ, 0x1f, UR7 ;  /* 0x0000001fff067899 */ /* 0x004fe40008011407 */
[----:B------:R-:W-:-:S04]  /*00e0*/  ISETP.GE.U32.AND P0, PT, R2, UR7, PT ;  /* 0x0000000702007c0c */ /* 0x000fc8000bf06070 */
[----:B------:R-:W-:Y:S01]  /*00f0*/  ISETP.GE.U32.AND.EX P0, PT, RZ, UR6, PT, P0 ;  /* 0x00000006ff007c0c */ /* 0x000fe2000bf06100 */
[----:B---3--:R-:W-:-:S04]  /*0100*/  IMAD R9, R0, UR8, R3 ;  /* 0x0000000800097c24 */ /* 0x008fc8000f8e0203 */
[----:B-----5:R-:W-:-:S05]  /*0110*/  IMAD.WIDE R6, R9, 0x4, R6 ;  /* 0x0000000409067825 */ /* 0x020fca00078e0206 */
[----:B------:R0:W-:Y:S03]  /*0120*/  STG.E desc[UR4][R6.64], R2 ;  /* 0x0000000206007986 */ /* 0x0001e6000c101904 */
[----:B------:R-:W-:Y:S05]  /*0130*/  @P0 EXIT ;  /* 0x000000000000094d */ /* 0x000fea0003800000 */
[----:B------:R-:W1:Y:S02]  /*0140*/  LDC R11, c[0x0][0x398] ;  /* 0x0000e600ff0b7b82 */ /* 0x000e640000000800 */
[CC--:B-1----:R-:W-:Y:S02]  /*0150*/  VIADDMNMX R8, R3.reuse, -R11.reuse, RZ, !PT ;  /* 0x8000000b03087246 */ /* 0x0c2fe400078001ff */
[----:B------:R-:W-:-:S04]  /*0160*/  VIADDMNMX R4, R3, R11, UR8, PT ;  /* 0x0000000803047e46 */ /* 0x000fc8000b80010b */
[----:B------:R-:W-:-:S13]  /*0170*/  ISETP.GT.AND P0, PT, R8, R4, PT ;  /* 0x000000040800720c */ /* 0x000fda0003f04270 */
[----:B------:R-:W-:Y:S05]  /*0180*/  @P0 EXIT ;  /* 0x000000000000094d */ /* 0x000fea0003800000 */
[----:B------:R-:W1:Y:S01]  /*0190*/  LDC.64 R14, c[0x0][0x388] ;  /* 0x0000e200ff0e7b82 */ /* 0x000e620000000a00 */
[----:B------:R-:W2:Y:S01]  /*01a0*/  LDCU UR6, c[0x0][0x3a0] ;  /* 0x00007400ff0677ac */ /* 0x000ea20008000800 */
[----:B------:R3:W4:Y:S01]  /*01b0*/  I2F.F64 R26, R11 ;  /* 0x0000000b001a7312 */ /* 0x0007220000201c00 */
[CC--:B------:R-:W-:Y:S02]  /*01c0*/  VIADDMNMX R5, R0.reuse, -R11.reuse, RZ, !PT ;  /* 0x8000000b00057246 */ /* 0x0c0fe400078001ff */
[----:B------:R-:W-:Y:S01]  /*01d0*/  LOP3.LUT R10, RZ, R0, RZ, 0x33, !PT ;  /* 0x00000000ff0a7212 */ /* 0x000fe200078e33ff */
[----:B------:R-:W1:Y:S03]  /*01e0*/  LDCU UR8, c[0x0][0x39c] ;  /* 0x00007380ff0877ac */ /* 0x000e660008000800 */
[----:B0-----:R-:W-:Y:S01]  /*01f0*/  IADD3 R7, PT, PT, R5, R10, RZ ;  /* 0x0000000a05077210 */ /* 0x001fe20007ffe0ff */
[----:B------:R-:W0:Y:S01]  /*0200*/  LDCU UR7, c[0x0][0x3a4] ;  /* 0x00007480ff0777ac */ /* 0x000e220008000800 */
[----:B--2---:R-:W-:Y:S01]  /*0210*/  VIADDMNMX R6, R0, R11, UR6, PT ;  /* 0x0000000600067e46 */ /* 0x004fe2000b80010b */
[----:B01-34-:R-:W-:-:S07]  /*0220*/  IMAD.WIDE R14, R9, 0x18, R14 ;  /* 0x00000018090e7825 */ /* 0x01bfce00078e020e */
.L_x_38:
[----:B------:R-:W-:Y:S01]  /*0230*/  ISETP.GT.AND P0, PT, R5, R6, PT ;  /* 0x000000060500720c */ /* 0x000fe20003f04270 */
[----:B------:R-:W-:-:S12]  /*0240*/  BSSY.RECONVERGENT B0, `(.L_x_15) ;  /* 0x0000304000007945 */ /* 0x000fd80003800200 */
[----:B-1----:R-:W-:Y:S05]  /*0250*/  @P0 BRA `(.L_x_16) ;  /* 0x0000003000080947 */ /* 0x002fea0003800000 */
[----:B------:R-:W-:Y:S01]  /*0260*/  IADD3 R19, PT, PT, -R3, R8, RZ ;  /* 0x0000000803137210 */ /* 0x000fe20007ffe1ff */
[----:B------:R-:W-:Y:S01]  /*0270*/  HFMA2 R21, -RZ, RZ, 0.771484375, 0.21533203125 ;  /* 0x3a2c32e4ff157431 */ /* 0x000fe200000001ff */
[----:B------:R-:W0:Y:S02]  /*0280*/  LDCU UR6, c[0x0][0x39c] ;  /* 0x00007380ff0677ac */ /* 0x000e240008000800 */
[----:B------:R-:W-:Y:S02]  /*0290*/  I2FP.F32.S32 R0, R19 ;  /* 0x0000001300007245 */ /* 0x000fe40000201400 */
[----:B------:R-:W-:Y:S02]  /*02a0*/  ISETP.NE.AND P3, PT, R19, RZ, PT ;  /* 0x000000ff1300720c */ /* 0x000fe40003f65270 */
[C---:B------:R-:W-:Y:S01]  /*02b0*/  FSETP.GEU.AND P0, PT, |R0|.reuse, 1.175494350822287508e-38, PT ;  /* 0x008000000000780b */ /* 0x040fe20003f0e200 */
[C---:B------:R-:W-:Y:S01]  /*02c0*/  FMUL R9, |R0|.reuse, 16777216 ;  /* 0x4b80000000097820 */ /* 0x040fe20000400200 */
[----:B------:R-:W-:-:S02]  /*02d0*/  FSETP.NAN.AND P1, PT, |R0|, |R0|, PT ;  /* 0x400000000000720b */ /* 0x000fc40003f28200 */
[----:B------:R-:W-:Y:S02]  /*02e0*/  FSETP.NEU.AND P4, PT, |R0|, +INF , PT ;  /* 0x7f8000000000780b */ /* 0x000fe40003f8d200 */
[----:B------:R-:W-:-:S04]  /*02f0*/  FSEL R9, R9, |R0|, !P0 ;  /* 0x4000000009097208 */ /* 0x000fc80004000000 */
[----:B------:R-:W-:-:S04]  /*0300*/  IADD3 R10, PT, PT, R9, -0x3f3504f3, RZ ;  /* 0xc0cafb0d090a7810 */ /* 0x000fc80007ffe0ff */
[----:B------:R-:W-:-:S04]  /*0310*/  LOP3.LUT R10, R10, 0xff800000, RZ, 0xc0, !PT ;  /* 0xff8000000a0a7812 */ /* 0x000fc800078ec0ff */
[-C--:B------:R-:W-:Y:S02]  /*0320*/  IADD3 R9, PT, PT, R9, -R10.reuse, RZ ;  /* 0x8000000a09097210 */ /* 0x080fe40007ffe0ff */
[----:B------:R-:W-:-:S03]  /*0330*/  I2FP.F32.S32 R10, R10 ;  /* 0x0000000a000a7245 */ /* 0x000fc60000201400 */
[C---:B------:R-:W-:Y:S01]  /*0340*/  FADD R12, R9.reuse, 1 ;  /* 0x3f800000090c7421 */ /* 0x040fe20000000000 */
[----:B------:R-:W-:Y:S01]  /*0350*/  FADD R11, R9, -1 ;  /* 0xbf800000090b7421 */ /* 0x000fe20000000000 */
[----:B------:R-:W-:-:S03]  /*0360*/  FSEL R9, RZ, -24, P0 ;  /* 0xc1c00000ff097808 */ /* 0x000fc60000000000 */
[----:B------:R-:W-:Y:S01]  /*0370*/  FADD R13, R11, R11 ;  /* 0x0000000b0b0d7221 */ /* 0x000fe20000000000 */
[----:B------:R-:W1:Y:S01]  /*0380*/  MUFU.RCP R12, R12 ;  /* 0x0000000c000c7308 */ /* 0x000e620000001000 */
[----:B------:R-:W-:Y:S02]  /*0390*/  FFMA R10, R10, 1.1920928955078125e-07, R9 ;  /* 0x340000000a0a7823 */ /* 0x000fe40000000009 */
[----:B-1----:R-:W-:-:S04]  /*03a0*/  FMUL R13, R12, R13 ;  /* 0x0000000d0c0d7220 */ /* 0x002fc80000400000 */
[----:B------:R-:W-:Y:S01]  /*03b0*/  FADD R17, R11, -R13 ;  /* 0x8000000d0b117221 */ /* 0x000fe20000000000 */
[C---:B------:R-:W-:Y:S01]  /*03c0*/  FMUL R16, R13.reuse, R13 ;  /* 0x0000000d0d107220 */ /* 0x040fe20000400000 */
[----:B------:R-:W-:Y:S02]  /*03d0*/  FFMA R9, R13, 1.4426950216293334961, R10 ;  /* 0x3fb8aa3b0d097823 */ /* 0x000fe4000000000a */
[----:B------:R-:W-:Y:S01]  /*03e0*/  FADD R18, R17, R17 ;  /* 0x0000001111127221 */ /* 0x000fe20000000000 */
[----:B------:R-:W-:Y:S01]  /*03f0*/  FFMA R17, R16, R21, 0.0032181653659790754318 ;  /* 0x3b52e7db10117423 */ /* 0x000fe20000000015 */
[----:B------:R-:W-:Y:S02]  /*0400*/  FADD R10, R10, -R9 ;  /* 0x800000090a0a7221 */ /* 0x000fe40000000000 */
[----:B------:R-:W-:Y:S01]  /*0410*/  FFMA R11, R11, -R13, R18 ;  /* 0x8000000d0b0b7223 */ /* 0x000fe20000000012 */
[----:B------:R-:W-:Y:S01]  /*0420*/  FFMA R17, R16, R17, 0.018033718690276145935 ;  /* 0x3c93bb7310117423 */ /* 0x000fe20000000011 */
[----:B------:R-:W-:-:S02]  /*0430*/  FFMA R10, R13, 1.4426950216293334961, R10 ;  /* 0x3fb8aa3b0d0a7823 */ /* 0x000fc4000000000a */
[----:B------:R-:W-:Y:S01]  /*0440*/  FMUL R11, R12, R11 ;  /* 0x0000000b0c0b7220 */ /* 0x000fe20000400000 */
[----:B------:R-:W-:-:S03]  /*0450*/  FFMA R17, R16, R17, 0.12022458761930465698 ;  /* 0x3df6384f10117423 */ /* 0x000fc60000000011 */
[----:B------:R-:W-:Y:S01]  /*0460*/  FFMA R10, R11, 1.4426950216293334961, R10 ;  /* 0x3fb8aa3b0b0a7823 */ /* 0x000fe2000000000a */
[----:B------:R-:W-:-:S03]  /*0470*/  FMUL R16, R16, R17 ;  /* 0x0000001110107220 */ /* 0x000fc60000400000 */
[----:B------:R-:W-:Y:S01]  /*0480*/  FFMA R10, R13, 1.9251366722983220825e-08, R10 ;  /* 0x32a55e340d0a7823 */ /* 0x000fe2000000000a */
[----:B------:R-:W-:-:S04]  /*0490*/  FMUL R12, R16, 3 ;  /* 0x40400000100c7820 */ /* 0x000fc80000400000 */
[----:B------:R-:W-:-:S04]  /*04a0*/  FFMA R11, R11, R12, R10 ;  /* 0x0000000c0b0b7223 */ /* 0x000fc8000000000a */
[----:B------:R-:W-:-:S04]  /*04b0*/  FFMA R16, R13, R16, R11 ;  /* 0x000000100d107223 */ /* 0x000fc8000000000b */
[----:B------:R-:W-:-:S04]  /*04c0*/  FADD R10, R9, R16 ;  /* 0x00000010090a7221 */ /* 0x000fc80000000000 */
[----:B------:R-:W-:Y:S01]  /*04d0*/  FMUL R11, R10, 2 ;  /* 0x400000000a0b7820 */ /* 0x000fe20000400000 */
[----:B------:R-:W-:-:S03]  /*04e0*/  FADD R9, -R9, R10 ;  /* 0x0000000a09097221 */ /* 0x000fc60000000100 */
[----:B------:R-:W1:Y:S01]  /*04f0*/  FRND R12, R11 ;  /* 0x0000000b000c7307 */ /* 0x000e620000201000 */
[----:B------:R-:W-:Y:S01]  /*0500*/  FADD R9, R16, -R9 ;  /* 0x8000000910097221 */ /* 0x000fe20000000000 */
[----:B------:R-:W-:Y:S01]  /*0510*/  FFMA R10, R10, 2, -R11 ;  /* 0x400000000a0a7823 */ /* 0x000fe2000000080b */
[----:B------:R-:W-:Y:S02]  /*0520*/  MOV R16, 0x391fcb8e ;  /* 0x391fcb8e00107802 */ /* 0x000fe40000000f00 */
[----:B------:R-:W-:Y:S01]  /*0530*/  FSETP.GEU.AND P2, PT, R11, RZ, PT ;  /* 0x000000ff0b00720b */ /* 0x000fe20003f4e000 */
[----:B------:R-:W-:Y:S02]  /*0540*/  FFMA R9, R9, 2, R10 ;  /* 0x4000000009097823 */ /* 0x000fe4000000000a */
[----:B------:R-:W2:Y:S01]  /*0550*/  F2I.NTZ R13, R11 ;  /* 0x0000000b000d7305 */ /* 0x000ea20000203100 */
[----:B-1----:R-:W-:Y:S01]  /*0560*/  FADD R10, R11, -R12 ;  /* 0x8000000c0b0a7221 */ /* 0x002fe20000000000 */
[----:B------:R-:W-:-:S03]  /*0570*/  FSETP.GT.AND P0, PT, R12, RZ, PT ;  /* 0x000000ff0c00720b */ /* 0x000fc60003f04000 */
[----:B------:R-:W-:Y:S01]  /*0580*/  FADD R9, R9, R10 ;  /* 0x0000000a09097221 */ /* 0x000fe20000000000 */
[----:B------:R-:W-:Y:S02]  /*0590*/  SEL R12, RZ, 0x83000000, P0 ;  /* 0x83000000ff0c7807 */ /* 0x000fe40000000000 */
[----:B------:R-:W-:Y:S01]  /*05a0*/  FSETP.GT.AND P0, PT, |R11|, 152, PT ;  /* 0x431800000b00780b */ /* 0x000fe20003f04200 */
[----:B------:R-:W-:Y:S01]  /*05b0*/  FFMA R10, R9, R16, 0.0013391353422775864601 ;  /* 0x3aaf85ed090a7423 */ /* 0x000fe20000000010 */
[----:B------:R-:W-:Y:S02]  /*05c0*/  IADD3 R17, PT, PT, R12, 0x7f000000, RZ ;  /* 0x7f0000000c117810 */ /* 0x000fe40007ffe0ff */
[----:B--2---:R-:W-:Y:S01]  /*05d0*/  LEA R13, R13, -R12, 0x17 ;  /* 0x8000000c0d0d7211 */ /* 0x004fe200078eb8ff */
[----:B------:R-:W-:-:S04]  /*05e0*/  FFMA R10, R9, R10, 0.0096188392490148544312 ;  /* 0x3c1d9856090a7423 */ /* 0x000fc8000000000a */
[----:B------:R-:W-:-:S04]  /*05f0*/  FFMA R10, R9, R10, 0.055503588169813156128 ;  /* 0x3d6357bb090a7423 */ /* 0x000fc8000000000a */
[----:B------:R-:W-:-:S04]  /*0600*/  FFMA R10, R9, R10, 0.24022644758224487305 ;  /* 0x3e75fdec090a7423 */ /* 0x000fc8000000000a */
[----:B------:R-:W-:-:S04]  /*0610*/  FFMA R10, R9, R10, 0.69314718246459960938 ;  /* 0x3f317218090a7423 */ /* 0x000fc8000000000a */
[----:B------:R-:W-:Y:S01]  /*0620*/  FFMA R10, R9, R10, 1 ;  /* 0x3f800000090a7423 */ /* 0x000fe2000000000a */
[----:B------:R-:W-:-:S03]  /*0630*/  FADD R9, R0, R0 ;  /* 0x0000000000097221 */ /* 0x000fc60000000000 */
[----:B------:R-:W-:Y:S02]  /*0640*/  FMUL R10, R10, R17 ;  /* 0x000000110a0a7220 */ /* 0x000fe40000400000 */
[----:B------:R-:W-:Y:S02]  /*0650*/  LOP3.LUT R11, R9, 0x7fffffff, RZ, 0xc0, !PT ;  /* 0x7fffffff090b7812 */ /* 0x000fe400078ec0ff */
[----:B------:R-:W-:Y:S01]  /*0660*/  FMUL R10, R10, R13 ;  /* 0x0000000d0a0a7220 */ /* 0x000fe20000400000 */
[----:B------:R-:W-:Y:S02]  /*0670*/  @P0 FSEL R10, RZ, +INF , !P2 ;  /* 0x7f800000ff0a0808 */ /* 0x000fe40005000000 */
[----:B------:R-:W-:Y:S02]  /*0680*/  ISETP.NE.AND P0, PT, R19, 0x1, PT ;  /* 0x000000011300780c */ /* 0x000fe40003f05270 */
[----:B------:R-:W-:Y:S01]  /*0690*/  @P3 FSEL R11, R11, R10, !P4 ;  /* 0x0000000a0b0b3208 */ /* 0x000fe20006000000 */
[----:B------:R-:W-:Y:S01]  /*06a0*/  @P1 FADD R11, R0, 2 ;  /* 0x40000000000b1421 */ /* 0x000fe20000000000 */
[C---:B------:R-:W-:Y:S01]  /*06b0*/  IADD3 R9, PT, PT, R5.reuse, -R6, RZ ;  /* 0x8000000605097210 */ /* 0x040fe20007ffe0ff */
[----:B0-----:R-:W-:Y:S01]  /*06c0*/  IMAD R10, R5, UR6, R8 ;  /* 0x00000006050a7c24 */ /* 0x001fe2000f8e0208 */
[----:B------:R-:W-:-:S02]  /*06d0*/  MOV R0, R7 ;  /* 0x0000000700007202 */ /* 0x000fc40000000f00 */
[----:B------:R-:W-:-:S07]  /*06e0*/  FSEL R11, R11, 1, P0 ;  /* 0x3f8000000b0b7808 */ /* 0x000fce0000000000 */
.L_x_37:
[----:B------:R-:W0:Y:S01]  /*06f0*/  LDC.64 R24, c[0x0][0x388] ;  /* 0x0000e200ff187b82 */ /* 0x000e220000000a00 */
[----:B------:R-:W2:Y:S04]  /*0700*/  LDG.E.64 R20, desc[UR4][R14.64] ;  /* 0x000000040e147981 */ /* 0x000ea8000c1e1b00 */
[----:B-1----:R-:W3:Y:S04]  /*0710*/  LDG.E.64 R18, desc[UR4][R14.64+0x8] ;  /* 0x000008040e127981 */ /* 0x002ee8000c1e1b00 */
[----:B------:R-:W4:Y:S01]  /*0720*/  LDG.E.64 R16, desc[UR4][R14.64+0x10] ;  /* 0x000010040e107981 */ /* 0x000f22000c1e1b00 */
[----:B0-----:R-:W-:-:S05]  /*0730*/  IMAD.WIDE R24, R10, 0x18, R24 ;  /* 0x000000180a187825 */ /* 0x001fca00078e0218 */
[----:B------:R-:W2:Y:S04]  /*0740*/  LDG.E.64 R22, desc[UR4][R24.64] ;  /* 0x0000000418167981 */ /* 0x000ea8000c1e1b00 */
[----:B------:R-:W3:Y:S04]  /*0750*/  LDG.E.64 R12, desc[UR4][R24.64+0x8] ;  /* 0x00000804180c7981 */ /* 0x000ee8000c1e1b00 */
[----:B------:R-:W4:Y:S01]  /*0760*/  LDG.E.64 R28, desc[UR4][R24.64+0x10] ;  /* 0x00001004181c7981 */ /* 0x000f22000c1e1b00 */
[----:B------:R-:W-:Y:S01]  /*0770*/  BSSY.RECONVERGENT B1, `(.L_x_17) ;  /* 0x000004d000017945 */ /* 0x000fe20003800200 */
[----:B--2---:R-:W-:-:S10]  /*0780*/  DADD R20, R20, -R22 ;  /* 0x0000000014147229 */ /* 0x004fd40000000816 */
[----:B------:R-:W0:Y:S01]  /*0790*/  F2F.F32.F64 R20, R20 ;  /* 0x0000001400147310 */ /* 0x000e220000301000 */
[----:B---3--:R-:W-:Y:S02]  /*07a0*/  DADD R18, R18, -R12 ;  /* 0x0000000012127229 */ /* 0x008fe4000000080c */
[----:B----4-:R-:W-:-:S05]  /*07b0*/  DADD R28, R16, -R28 ;  /* 0x00000000101c7229 */ /* 0x010fca000000081c */
[----:B------:R-:W1:Y:S01]  /*07c0*/  F2F.F32.F64 R12, R18 ;  /* 0x00000012000c7310 */ /* 0x000e620000301000 */
[----:B0-----:R-:W-:-:S07]  /*07d0*/  FSETP.NEU.AND P0, PT, R20, 1, PT ;  /* 0x3f8000001400780b */ /* 0x001fce0003f0d000 */
[----:B------:R-:W0:Y:S01]  /*07e0*/  F2F.F32.F64 R13, R28 ;  /* 0x0000001c000d7310 */ /* 0x000e220000301000 */
[----:B------:R-:W-:Y:S02]  /*07f0*/  MOV R16, 0x3f800000 ;  /* 0x3f80000000107802 */ /* 0x000fe40000000f00 */
[----:B-1----:R-:W-:Y:S02]  /*0800*/  FSETP.NEU.AND P2, PT, R12, 1, PT ;  /* 0x3f8000000c00780b */ /* 0x002fe40003f4d000 */
[----:B0-----:R-:W-:Y:S01]  /*0810*/  FSETP.NEU.AND P1, PT, R13, 1, PT ;  /* 0x3f8000000d00780b */ /* 0x001fe20003f2d000 */
[----:B------:R-:W-:-:S12]  /*0820*/  @!P0 BRA `(.L_x_18) ;  /* 0x0000000400048947 */ /* 0x000fd80003800000 */
[----:B------:R-:W-:-:S13]  /*0830*/  FSETP.NAN.AND P0, PT, |R20|, |R20|, PT ;  /* 0x400000141400720b */ /* 0x000fda0003f08200 */
[----:B------:R-:W-:Y:S01]  /*0840*/  @P0 FADD R16, R20, 2 ;  /* 0x4000000014100421 */ /* 0x000fe20000000000 */
[----:B------:R-:W-:Y:S06]  /*0850*/  @P0 BRA `(.L_x_18) ;  /* 0x0000000000f80947 */ /* 0x000fec0003800000 */
[C---:B------:R-:W-:Y:S01]  /*0860*/  FMUL R17, |R20|.reuse, 16777216 ;  /* 0x4b80000014117820 */ /* 0x040fe20000400200 */
[C---:B------:R-:W-:Y:S02]  /*0870*/  FSETP.GEU.AND P0, PT, |R20|.reuse, 1.175494350822287508e-38, PT ;  /* 0x008000001400780b */ /* 0x040fe40003f0e200 */
[----:B------:R-:W-:Y:S02]  /*0880*/  MOV R25, 0x3a2c32e4 ;  /* 0x3a2c32e400197802 */ /* 0x000fe40000000f00 */
[----:B------:R-:W-:Y:S02]  /*0890*/  FSEL R17, R17, |R20|, !P0 ;  /* 0x4000001411117208 */ /* 0x000fe40004000000 */
[----:B------:R-:W-:Y:S02]  /*08a0*/  FSEL R18, RZ, -24, P0 ;  /* 0xc1c00000ff127808 */ /* 0x000fe40000000000 */
[----:B------:R-:W-:Y:S02]  /*08b0*/  IADD3 R16, PT, PT, R17, -0x3f3504f3, RZ ;  /* 0xc0cafb0d11107810 */ /* 0x000fe40007ffe0ff */
[----:B------:R-:W-:-:S02]  /*08c0*/  FSETP.NEU.AND P0, PT, |R20|, +INF , PT ;  /* 0x7f8000001400780b */ /* 0x000fc40003f0d200 */
[----:B------:R-:W-:Y:S02]  /*08d0*/  LOP3.LUT R16, R16, 0xff800000, RZ, 0xc0, !PT ;  /* 0xff80000010107812 */ /* 0x000fe400078ec0ff */
[----:B------:R-:W-:Y:S02]  /*08e0*/  FSETP.NEU.AND P0, PT, R20, RZ, P0 ;  /* 0x000000ff1400720b */ /* 0x000fe4000070d000 */
[----:B------:R-:W-:-:S05]  /*08f0*/  IADD3 R17, PT, PT, R17, -R16, RZ ;  /* 0x8000001011117210 */ /* 0x000fca0007ffe0ff */
[C---:B------:R-:W-:Y:S01]  /*0900*/  FADD R22, R17.reuse, 1 ;  /* 0x3f80000011167421 */ /* 0x040fe20000000000 */
[----:B------:R-:W-:Y:S01]  /*0910*/  FADD R21, R17, -1 ;  /* 0xbf80000011157421 */ /* 0x000fe20000000000 */
[----:B------:R-:W-:-:S03]  /*0920*/  I2FP.F32.S32 R17, R16 ;  /* 0x0000001000117245 */ /* 0x000fc60000201400 */
[----:B------:R-:W-:Y:S01]  /*0930*/  FADD R19, R21, R21 ;  /* 0x0000001515137221 */ /* 0x000fe20000000000 */
[----:B------:R-:W0:Y:S01]  /*0940*/  MUFU.RCP R22, R22 ;  /* 0x0000001600167308 */ /* 0x000e220000001000 */
[----:B------:R-:W-:Y:S02]  /*0950*/  @!P0 FADD R20, R20, R20 ;  /* 0x0000001414148221 */ /* 0x000fe40000000000 */
[----:B0-----:R-:W-:Y:S01]  /*0960*/  FMUL R16, R22, R19 ;  /* 0x0000001316107220 */ /* 0x001fe20000400000 */
[----:B------:R-:W-:-:S03]  /*0970*/  FFMA R19, R17, 1.1920928955078125e-07, R18 ;  /* 0x3400000011137823 */ /* 0x000fc60000000012 */
[----:B------:R-:W-:Y:S01]  /*0980*/  FADD R23, R21, -R16 ;  /* 0x8000001015177221 */ /* 0x000fe20000000000 */
[CC--:B------:R-:W-:Y:S01]  /*0990*/  FMUL R18, R16.reuse, R16.reuse ;  /* 0x0000001010127220 */ /* 0x0c0fe20000400000 */
[----:B------:R-:W-:Y:S02]  /*09a0*/  FFMA R17, R16, 1.4426950216293334961, R19 ;  /* 0x3fb8aa3b10117823 */ /* 0x000fe40000000013 */
[----:B------:R-:W-:Y:S01]  /*09b0*/  FADD R24, R23, R23 ;  /* 0x0000001717187221 */ /* 0x000fe20000000000 */
[C---:B------:R-:W-:Y:S01]  /*09c0*/  FFMA R23, R18.reuse, R25, 0.0032181653659790754318 ;  /* 0x3b52e7db12177423 */ /* 0x040fe20000000019 */
        /* <DEDUP_REMOVED lines=10> */
[----:B------:R-:W-:Y:S01]  /*0a70*/  FFMA R18, R21, R18, R22 ;  /* 0x0000001215127223 */ /* 0x000fe20000000016 */
[----:B------:R-:W-:-:S03]  /*0a80*/  HFMA2 R21, -RZ, RZ, 0.64013671875, -15.109375 ;  /* 0x391fcb8eff157431 */ /* 0x000fc600000001ff */
[----:B------:R-:W-:-:S04]  /*0a90*/  FFMA R18, R16, R23, R18 ;  /* 0x0000001710127223 */ /* 0x000fc80000000012 */
[----:B------:R-:W-:-:S04]  /*0aa0*/  FADD R16, R17, R18 ;  /* 0x0000001211107221 */ /* 0x000fc80000000000 */
[----:B------:R-:W-:Y:S01]  /*0ab0*/  FMUL R19, R16, 2 ;  /* 0x4000000010137820 */ /* 0x000fe20000400000 */
[----:B------:R-:W-:-:S03]  /*0ac0*/  FADD R17, -R17, R16 ;  /* 0x0000001011117221 */ /* 0x000fc60000000100 */
[----:B------:R-:W0:Y:S01]  /*0ad0*/  FRND R22, R19 ;  /* 0x0000001300167307 */ /* 0x000e220000201000 */
[----:B------:R-:W-:Y:S01]  /*0ae0*/  FADD R17, R18, -R17 ;  /* 0x8000001112117221 */ /* 0x000fe20000000000 */
[----:B------:R-:W-:Y:S01]  /*0af0*/  FFMA R16, R16, 2, -R19 ;  /* 0x4000000010107823 */ /* 0x000fe20000000813 */
[----:B------:R-:W-:-:S03]  /*0b00*/  FSETP.GT.AND P4, PT, |R19|, 152, PT ;  /* 0x431800001300780b */ /* 0x000fc60003f84200 */
[----:B------:R-:W-:Y:S02]  /*0b10*/  FFMA R17, R17, 2, R16 ;  /* 0x4000000011117823 */ /* 0x000fe40000000010 */
[----:B------:R-:W1:Y:S01]  /*0b20*/  F2I.NTZ R18, R19 ;  /* 0x0000001300127305 */ /* 0x000e620000203100 */
[----:B0-----:R-:W-:Y:S01]  /*0b30*/  FADD R16, R19, -R22 ;  /* 0x8000001613107221 */ /* 0x001fe20000000000 */
[----:B------:R-:W-:-:S03]  /*0b40*/  FSETP.GT.AND P3, PT, R22, RZ, PT ;  /* 0x000000ff1600720b */ /* 0x000fc60003f64000 */
[----:B------:R-:W-:-:S04]  /*0b50*/  FADD R16, R16, R17 ;  /* 0x0000001110107221 */ /* 0x000fc80000000000 */
[----:B------:R-:W-:-:S04]  /*0b60*/  FFMA R17, R16, R21, 0.0013391353422775864601 ;  /* 0x3aaf85ed10117423 */ /* 0x000fc80000000015 */
[----:B------:R-:W-:-:S04]  /*0b70*/  FFMA R17, R16, R17, 0.0096188392490148544312 ;  /* 0x3c1d985610117423 */ /* 0x000fc80000000011 */
[----:B------:R-:W-:-:S04]  /*0b80*/  FFMA R17, R16, R17, 0.055503588169813156128 ;  /* 0x3d6357bb10117423 */ /* 0x000fc80000000011 */
[C---:B------:R-:W-:Y:S01]  /*0b90*/  FFMA R21, R16.reuse, R17, 0.24022644758224487305 ;  /* 0x3e75fdec10157423 */ /* 0x040fe20000000011 */
[----:B------:R-:W-:Y:S02]  /*0ba0*/  SEL R17, RZ, 0x83000000, P3 ;  /* 0x83000000ff117807 */ /* 0x000fe40001800000 */
[----:B------:R-:W-:Y:S01]  /*0bb0*/  FSETP.GEU.AND P3, PT, R19, RZ, PT ;  /* 0x000000ff1300720b */ /* 0x000fe20003f6e000 */
[----:B------:R-:W-:Y:S01]  /*0bc0*/  FFMA R23, R16, R21, 0.69314718246459960938 ;  /* 0x3f31721810177423 */ /* 0x000fe20000000015 */
[----:B------:R-:W-:Y:S02]  /*0bd0*/  IADD3 R21, PT, PT, R17, 0x7f000000, RZ ;  /* 0x7f00000011157810 */ /* 0x000fe40007ffe0ff */
[----:B-1----:R-:W-:Y:S01]  /*0be0*/  LEA R18, R18, -R17, 0x17 ;  /* 0x8000001112127211 */ /* 0x002fe200078eb8ff */
[----:B------:R-:W-:Y:S01]  /*0bf0*/  FFMA R22, R16, R23, 1 ;  /* 0x3f80000010167423 */ /* 0x000fe20000000017 */
[----:B------:R-:W-:-:S03]  /*0c00*/  FSEL R16, RZ, +INF , !P3 ;  /* 0x7f800000ff107808 */ /* 0x000fc60005800000 */
[----:B------:R-:W-:-:S04]  /*0c10*/  FMUL R21, R21, R22 ;  /* 0x0000001615157220 */ /* 0x000fc80000400000 */
[----:B------:R-:W-:Y:S01]  /*0c20*/  @!P4 FMUL R16, R18, R21 ;  /* 0x000000151210c220 */ /* 0x000fe20000400000 */
[----:B------:R-:W-:-:S07]  /*0c30*/  @!P0 LOP3.LUT R16, R20, 0x7fffffff, RZ, 0xc0, !PT ;  /* 0x7fffffff14108812 */ /* 0x000fce00078ec0ff */
.L_x_18:
[----:B------:R-:W-:Y:S05]  /*0c40*/  BSYNC.RECONVERGENT B1 ;  /* 0x0000000000017941 */ /* 0x000fea0003800200 */
.L_x_17:
[----:B------:R-:W-:Y:S01]  /*0c50*/  BSSY.RECONVERGENT B1, `(.L_x_19) ;  /* 0x0000045000017945 */ /* 0x000fe20003800200 */
[----:B------:R-:W-:Y:S02]  /*0c60*/  IADD3 R9, PT, PT, R9, 0x1, RZ ;  /* 0x0000000109097810 */ /* 0x000fe40007ffe0ff */
[----:B------:R-:W-:Y:S01]  /*0c70*/  MOV R17, 0x3f800000 ;  /* 0x3f80000000117802 */ /* 0x000fe20000000f00 */
[----:B------:R-:W-:Y:S06]  /*0c80*/  @!P2 BRA `(.L_x_20) ;  /* 0x000000040004a947 */ /* 0x000fec0003800000 */
[----:B------:R-:W-:-:S13]  /*0c90*/  FSETP.NAN.AND P0, PT, |R12|, |R12|, PT ;  /* 0x4000000c0c00720b */ /* 0x000fda0003f08200 */
[----:B------:R-:W-:Y:S01]  /*0ca0*/  @P0 FADD R17, R12, 2 ;  /* 0x400000000c110421 */ /* 0x000fe20000000000 */
[----:B------:R-:W-:Y:S06]  /*0cb0*/  @P0 BRA `(.L_x_20) ;  /* 0x0000000000f80947 */ /* 0x000fec0003800000 */
[C---:B------:R-:W-:Y:S01]  /*0cc0*/  FMUL R17, |R12|.reuse, 16777216 ;  /* 0x4b8000000c117820 */ /* 0x040fe20000400200 */
[----:B------:R-:W-:Y:S01]  /*0cd0*/  FSETP.GEU.AND P0, PT, |R12|, 1.175494350822287508e-38, PT ;  /* 0x008000000c00780b */ /* 0x000fe20003f0e200 */
[----:B------:R-:W-:-:S03]  /*0ce0*/  HFMA2 R24, -RZ, RZ, 0.771484375, 0.21533203125 ;  /* 0x3a2c32e4ff187431 */ /* 0x000fc600000001ff */
[----:B------:R-:W-:Y:S02]  /*0cf0*/  FSEL R17, R17, |R12|, !P0 ;  /* 0x4000000c11117208 */ /* 0x000fe40004000000 */
[----:B------:R-:W-:Y:S02]  /*0d00*/  FSEL R19, RZ, -24, P0 ;  /* 0xc1c00000ff137808 */ /* 0x000fe40000000000 */
[----:B------:R-:W-:Y:S02]  /*0d10*/  IADD3 R18, PT, PT, R17, -0x3f3504f3, RZ ;  /* 0xc0cafb0d11127810 */ /* 0x000fe40007ffe0ff */
[----:B------:R-:W-:Y:S02]  /*0d20*/  FSETP.NEU.AND P0, PT, |R12|, +INF , PT ;  /* 0x7f8000000c00780b */ /* 0x000fe40003f0d200 */
[----:B------:R-:W-:Y:S02]  /*0d30*/  LOP3.LUT R18, R18, 0xff800000, RZ, 0xc0, !PT ;  /* 0xff80000012127812 */ /* 0x000fe400078ec0ff */
[----:B------:R-:W-:-:S02]  /*0d40*/  FSETP.NEU.AND P0, PT, R12, RZ, P0 ;  /* 0x000000ff0c00720b */ /* 0x000fc4000070d000 */
[-C--:B------:R-:W-:Y:S02]  /*0d50*/  IADD3 R17, PT, PT, R17, -R18.reuse, RZ ;  /* 0x8000001211117210 */ /* 0x080fe40007ffe0ff */
[----:B------:R-:W-:-:S03]  /*0d60*/  I2FP.F32.S32 R18, R18 ;  /* 0x0000001200127245 */ /* 0x000fc60000201400 */
[C---:B------:R-:W-:Y:S01]  /*0d70*/  FADD R21, R17.reuse, 1 ;  /* 0x3f80000011157421 */ /* 0x040fe20000000000 */
[----:B------:R-:W-:-:S04]  /*0d80*/  FADD R22, R17, -1 ;  /* 0xbf80000011167421 */ /* 0x000fc80000000000 */
        /* <DEDUP_REMOVED lines=21> */
[----:B------:R-:W-:-:S03]  /*0ee0*/  MOV R22, 0x391fcb8e ;  /* 0x391fcb8e00167802 */ /* 0x000fc60000000f00 */
        /* <DEDUP_REMOVED lines=27> */
.L_x_20:
[----:B------:R-:W-:Y:S05]  /*10a0*/  BSYNC.RECONVERGENT B1 ;  /* 0x0000000000017941 */ /* 0x000fea0003800200 */
.L_x_19:
[----:B------:R-:W-:Y:S01]  /*10b0*/  FADD R16, R17, R16 ;  /* 0x0000001011107221 */ /* 0x000fe20000000000 */
[----:B------:R-:W-:Y:S01]  /*10c0*/  BSSY.RECONVERGENT B1, `(.L_x_21) ;  /* 0x0000044000017945 */ /* 0x000fe20003800200 */
[----:B------:R-:W-:-:S03]  /*10d0*/  HFMA2 R17, -RZ, RZ, 1.875, 0 ;  /* 0x3f800000ff117431 */ /* 0x000fc600000001ff */
[----:B------:R-:W-:Y:S05]  /*10e0*/  @!P1 BRA `(.L_x_22) ;  /* 0x0000000400049947 */ /* 0x000fea0003800000 */
        /* <DEDUP_REMOVED lines=65> */
.L_x_22:
[----:B------:R-:W-:Y:S05]  /*1500*/  BSYNC.RECONVERGENT B1 ;  /* 0x0000000000017941 */ /* 0x000fea0003800200 */
.L_x_21:
[----:B------:R-:W-:Y:S01]  /*1510*/  FADD R13, R16, R17 ;  /* 0x00000011100d7221 */ /* 0x000fe20000000000 */
[----:B------:R-:W-:Y:S01]  /*1520*/  BSSY.RECONVERGENT B1, `(.L_x_23) ;  /* 0x0000049000017945 */ /* 0x000fe20003800200 */
[----:B------:R-:W-:Y:S02]  /*1530*/  ISETP.NE.AND P1, PT, R9, 0x1, PT ;  /* 0x000000010900780c */ /* 0x000fe40003f25270 */
[----:B------:R-:W-:Y:S02]  /*1540*/  MOV R22, 0x3f800000 ;  /* 0x3f80000000167802 */ /* 0x000fe40000000f00 */
[----:B------:R-:W-:-:S13]  /*1550*/  FSETP.NEU.AND P0, PT, R13, 1, PT ;  /* 0x3f8000000d00780b */ /* 0x000fda0003f0d000 */
[----:B------:R-:W-:Y:S05]  /*1560*/  @!P0 BRA `(.L_x_24) ;  /* 0x0000000400108947 */ /* 0x000fea0003800000 */
[----:B------:R-:W-:-:S13]  /*1570*/  FSETP.NAN.AND P0, PT, |R13|, |R13|, PT ;  /* 0x4000000d0d00720b */ /* 0x000fda0003f08200 */
[----:B------:R-:W-:Y:S01]  /*1580*/  @P0 FADD R22, R13, 0.5 ;  /* 0x3f0000000d160421 */ /* 0x000fe20000000000 */
[----:B------:R-:W-:Y:S06]  /*1590*/  @P0 BRA `(.L_x_24) ;  /* 0x0000000400040947 */ /* 0x000fec0003800000 */
[----:B------:R-:W-:-:S04]  /*15a0*/  FSETP.NEU.AND P0, PT, |R13|, +INF , PT ;  /* 0x7f8000000d00780b */ /* 0x000fc80003f0d200 */
[----:B------:R-:W-:-:S13]  /*15b0*/  FSETP.NEU.AND P0, PT, R13, RZ, P0 ;  /* 0x000000ff0d00720b */ /* 0x000fda000070d000 */
[----:B------:R-:W-:-:S05]  /*15c0*/  @!P0 FADD R22, R13, R13 ;  /* 0x0000000d0d168221 */ /* 0x000fca0000000000 */
[----:B------:R-:W-:Y:S01]  /*15d0*/  @!P0 LOP3.LUT R22, R22, 0x7fffffff, RZ, 0xc0, !PT ;  /* 0x7fffffff16168812 */ /* 0x000fe200078ec0ff */
[----:B------:R-:W-:Y:S06]  /*15e0*/  @!P0 BRA `(.L_x_24) ;  /* 0x0000000000f08947 */ /* 0x000fec0003800000 */
[C---:B------:R-:W-:Y:S01]  /*15f0*/  FMUL R12, |R13|.reuse, 16777216 ;  /* 0x4b8000000d0c7820 */ /* 0x040fe20000400200 */
[----:B------:R-:W-:Y:S01]  /*1600*/  FSETP.GEU.AND P0, PT, |R13|, 1.175494350822287508e-38, PT ;  /* 0x008000000d00780b */ /* 0x000fe20003f0e200 */
[----:B------:R-:W-:Y:S01]  /*1610*/  HFMA2 R23, -RZ, RZ, 0.771484375, 0.21533203125 ;  /* 0x3a2c32e4ff177431 */ /* 0x000fe200000001ff */
[----:B------:R-:W-:Y:S02]  /*1620*/  FSETP.GEU.AND P3, PT, R16, -R17, PT ;  /* 0x800000111000720b */ /* 0x000fe40003f6e000 */
[----:B------:R-:W-:Y:S02]  /*1630*/  FSEL R12, R12, |R13|, !P0 ;  /* 0x4000000d0c0c7208 */ /* 0x000fe40004000000 */
[----:B------:R-:W-:Y:S02]  /*1640*/  FSEL R18, RZ, -24, P0 ;  /* 0xc1c00000ff127808 */ /* 0x000fe40000000000 */
[----:B------:R-:W-:-:S04]  /*1650*/  IADD3 R13, PT, PT, R12, -0x3f3504f3, RZ ;  /* 0xc0cafb0d0c0d7810 */ /* 0x000fc80007ffe0ff */
[----:B------:R-:W-:-:S04]  /*1660*/  LOP3.LUT R13, R13, 0xff800000, RZ, 0xc0, !PT ;  /* 0xff8000000d0d7812 */ /* 0x000fc800078ec0ff */
[-C--:B------:R-:W-:Y:S02]  /*1670*/  IADD3 R12, PT, PT, R12, -R13.reuse, RZ ;  /* 0x8000000d0c0c7210 */ /* 0x080fe40007ffe0ff */
[----:B------:R-:W-:-:S03]  /*1680*/  I2FP.F32.S32 R13, R13 ;  /* 0x0000000d000d7245 */ /* 0x000fc60000201400 */
[C---:B------:R-:W-:Y:S01]  /*1690*/  FADD R20, R12.reuse, 1 ;  /* 0x3f8000000c147421 */ /* 0x040fe20000000000 */
[----:B------:R-:W-:-:S04]  /*16a0*/  FADD R21, R12, -1 ;  /* 0xbf8000000c157421 */ /* 0x000fc80000000000 */
[----:B------:R-:W-:Y:S01]  /*16b0*/  FADD R19, R21, R21 ;  /* 0x0000001515137221 */ /* 0x000fe20000000000 */
[----:B------:R-:W0:Y:S03]  /*16c0*/  MUFU.RCP R20, R20 ;  /* 0x0000001400147308 */ /* 0x000e260000001000 */
        /* <DEDUP_REMOVED lines=21> */
[----:B------:R-:W-:Y:S01]  /*1820*/  FMUL R19, R12, 0.5 ;  /* 0x3f0000000c137820 */ /* 0x000fe20000400000 */
[----:B------:R-:W-:-:S03]  /*1830*/  FADD R13, -R13, R12 ;  /* 0x0000000c0d0d7221 */ /* 0x000fc60000000100 */
[----:B------:R-:W0:Y:S01]  /*1840*/  FRND R20, R19 ;  /* 0x0000001300147307 */ /* 0x000e220000201000 */
[----:B------:R-:W-:Y:S01]  /*1850*/  FADD R13, R18, -R13 ;  /* 0x8000000d120d7221 */ /* 0x000fe20000000000 */
[----:B------:R-:W-:Y:S01]  /*1860*/  FFMA R12, R12, 0.5, -R19 ;  /* 0x3f0000000c0c7823 */ /* 0x000fe20000000813 */
[----:B------:R-:W-:-:S03]  /*1870*/  FSETP.GT.AND P2, PT, |R19|, 152, PT ;  /* 0x431800001300780b */ /* 0x000fc60003f44200 */
[----:B------:R-:W-:Y:S02]  /*1880*/  FFMA R13, R13, 0.5, R12 ;  /* 0x3f0000000d0d7823 */ /* 0x000fe4000000000c */
        /* <DEDUP_REMOVED lines=17> */
[----:B------:R-:W-:-:S07]  /*19a0*/  @!P3 MOV R22, 0x7fffffff ;  /* 0x7fffffff0016b802 */ /* 0x000fce0000000f00 */
.L_x_24:
[----:B------:R-:W-:Y:S05]  /*19b0*/  BSYNC.RECONVERGENT B1 ;  /* 0x0000000000017941 */ /* 0x000fea0003800200 */
.L_x_23:
[----:B------:R-:W-:Y:S01]  /*19c0*/  IADD3 R28, PT, PT, R0, 0x1, RZ ;  /* 0x00000001001c7810 */ /* 0x000fe20007ffe0ff */
[----:B------:R-:W-:Y:S01]  /*19d0*/  BSSY.RECONVERGENT B1, `(.L_x_25) ;  /* 0x0000046000017945 */ /* 0x000fe20003800200 */
[----:B------:R-:W-:Y:S02]  /*19e0*/  HFMA2 R16, -RZ, RZ, 1.875, 0 ;  /* 0x3f800000ff107431 */ /* 0x000fe400000001ff */
[----:B------:R-:W-:-:S13]  /*19f0*/  ISETP.NE.AND P0, PT, R28, 0x1, PT ;  /* 0x000000011c00780c */ /* 0x000fda0003f05270 */
[----:B------:R-:W-:Y:S05]  /*1a00*/  @!P0 BRA `(.L_x_26) ;  /* 0x0000000400088947 */ /* 0x000fea0003800000 */
[----:B------:R-:W-:-:S04]  /*1a10*/  I2FP.F32.S32 R12, R28 ;  /* 0x0000001c000c7245 */ /* 0x000fc80000201400 */
        /* <DEDUP_REMOVED lines=11> */
[----:B------:R-:W-:Y:S02]  /*1ad0*/  ISETP.NE.AND P0, PT, R0, -0x1, P0 ;  /* 0xffffffff0000780c */ /* 0x000fe40000705270 */
        /* <DEDUP_REMOVED lines=38> */
[----:B------:R-:W-:Y:S01]  /*1d40*/  FADD R13, R13, R16 ;  /* 0x000000100d0d7221 */ /* 0x000fe20000000000 */
[----:B------:R-:W-:Y:S02]  /*1d50*/  SEL R0, RZ, 0x83000000, P2 ;  /* 0x83000000ff007807 */ /* 0x000fe40001000000 */
[----:B------:R-:W-:Y:S01]  /*1d60*/  FSETP.GEU.AND P2, PT, R18, RZ, PT ;  /* 0x000000ff1200720b */ /* 0x000fe20003f4e000 */
[----:B------:R-:W-:Y:S01]  /*1d70*/  FFMA R16, R13, R20, 0.0013391353422775864601 ;  /* 0x3aaf85ed0d107423 */ /* 0x000fe20000000014 */
[----:B------:R-:W-:Y:S02]  /*1d80*/  IADD3 R19, PT, PT, R0, 0x7f000000, RZ ;  /* 0x7f00000000137810 */ /* 0x000fe40007ffe0ff */
[----:B-1----:R-:W-:Y:S01]  /*1d90*/  LEA R17, R17, -R0, 0x17 ;  /* 0x8000000011117211 */ /* 0x002fe200078eb8ff */
[----:B------:R-:W-:-:S04]  /*1da0*/  FFMA R16, R13, R16, 0.0096188392490148544312 ;  /* 0x3c1d98560d107423 */ /* 0x000fc80000000010 */
[----:B------:R-:W-:-:S04]  /*1db0*/  FFMA R16, R13, R16, 0.055503588169813156128 ;  /* 0x3d6357bb0d107423 */ /* 0x000fc80000000010 */
[----:B------:R-:W-:-:S04]  /*1dc0*/  FFMA R16, R13, R16, 0.24022644758224487305 ;  /* 0x3e75fdec0d107423 */ /* 0x000fc80000000010 */
[----:B------:R-:W-:-:S04]  /*1dd0*/  FFMA R16, R13, R16, 0.69314718246459960938 ;  /* 0x3f3172180d107423 */ /* 0x000fc80000000010 */
[----:B------:R-:W-:Y:S01]  /*1de0*/  FFMA R18, R13, R16, 1 ;  /* 0x3f8000000d127423 */ /* 0x000fe20000000010 */
[----:B------:R-:W-:-:S03]  /*1df0*/  FSEL R16, RZ, +INF , !P2 ;  /* 0x7f800000ff107808 */ /* 0x000fc60005000000 */
[----:B------:R-:W-:-:S04]  /*1e00*/  FMUL R18, R19, R18 ;  /* 0x0000001213127220 */ /* 0x000fc80000400000 */
[----:B------:R-:W-:Y:S01]  /*1e10*/  @!P3 FMUL R16, R17, R18 ;  /* 0x000000121110b220 */ /* 0x000fe20000400000 */
[----:B------:R-:W-:-:S07]  /*1e20*/  @!P0 LOP3.LUT R16, R12, 0x7fffffff, RZ, 0xc0, !PT ;  /* 0x7fffffff0c108812 */ /* 0x000fce00078ec0ff */
.L_x_26:
[----:B------:R-:W-:Y:S05]  /*1e30*/  BSYNC.RECONVERGENT B1 ;  /* 0x0000000000017941 */ /* 0x000fea0003800200 */
.L_x_25:
[----:B------:R-:W-:Y:S01]  /*1e40*/  FADD R13, R11, R16 ;  /* 0x000000100b0d7221 */ /* 0x000fe20000000000 */
[----:B------:R-:W-:Y:S01]  /*1e50*/  BSSY.RECONVERGENT B1, `(.L_x_27) ;  /* 0x0000048000017945 */ /* 0x000fe20003800200 */
[----:B------:R-:W-:-:S03]  /*1e60*/  MOV R0, 0x3f800000 ;  /* 0x3f80000000007802 */ /* 0x000fc60000000f00 */
        /* <DEDUP_REMOVED lines=14> */
[----:B------:R-:W-:-:S04]  /*1f50*/  FSEL R0, R0, |R13|, !P0 ;  /* 0x4000000d00007208 */ /* 0x000fc80004000000 */
[----:B------:R-:W-:-:S04]  /*1f60*/  IADD3 R12, PT, PT, R0, -0x3f3504f3, RZ ;  /* 0xc0cafb0d000c7810 */ /* 0x000fc80007ffe0ff */
[----:B------:R-:W-:Y:S02]  /*1f70*/  LOP3.LUT R13, R12, 0xff800000, RZ, 0xc0, !PT ;  /* 0xff8000000c0d7812 */ /* 0x000fe400078ec0ff */
[----:B------:R-:W-:Y:S02]  /*1f80*/  FSEL R12, RZ, -24, P0 ;  /* 0xc1c00000ff0c7808 */ /* 0x000fe40000000000 */
[-C--:B------:R-:W-:Y:S02]  /*1f90*/  IADD3 R0, PT, PT, R0, -R13.reuse, RZ ;  /* 0x8000000d00007210 */ /* 0x080fe40007ffe0ff */
[----:B------:R-:W-:-:S03]  /*1fa0*/  I2FP.F32.S32 R13, R13 ;  /* 0x0000000d000d7245 */ /* 0x000fc60000201400 */
[C---:B------:R-:W-:Y:S01]  /*1fb0*/  FADD R18, R0.reuse, 1 ;  /* 0x3f80000000127421 */ /* 0x040fe20000000000 */
[----:B------:R-:W-:Y:S01]  /*1fc0*/  FADD R17, R0, -1 ;  /* 0xbf80000000117421 */ /* 0x000fe20000000000 */
[----:B------:R-:W-:-:S03]  /*1fd0*/  FFMA R13, R13, 1.1920928955078125e-07, R12 ;  /* 0x340000000d0d7823 */ /* 0x000fc6000000000c */
[----:B------:R-:W-:Y:S01]  /*1fe0*/  FADD R19, R17, R17 ;  /* 0x0000001111137221 */ /* 0x000fe20000000000 */
[----:B------:R-:W0:Y:S03]  /*1ff0*/  MUFU.RCP R18, R18 ;  /* 0x0000001200127308 */ /* 0x000e260000001000 */
[----:B0-----:R-:W-:-:S04]  /*2000*/  FMUL R0, R18, R19 ;  /* 0x0000001312007220 */ /* 0x001fc80000400000 */
        /* <DEDUP_REMOVED lines=18> */
[----:B------:R-:W-:Y:S01]  /*2130*/  FMUL R0, R13, 0.5 ;  /* 0x3f0000000d007820 */ /* 0x000fe20000400000 */
[----:B------:R-:W-:-:S03]  /*2140*/  FADD R12, -R12, R13 ;  /* 0x0000000d0c0c7221 */ /* 0x000fc60000000100 */
[----:B------:R-:W0:Y:S01]  /*2150*/  FRND R17, R0 ;  /* 0x0000000000117307 */ /* 0x000e220000201000 */
[----:B------:R-:W-:Y:S01]  /*2160*/  FADD R12, R19, -R12 ;  /* 0x8000000c130c7221 */ /* 0x000fe20000000000 */
[----:B------:R-:W-:Y:S01]  /*2170*/  FFMA R13, R13, 0.5, -R0 ;  /* 0x3f0000000d0d7823 */ /* 0x000fe20000000800 */
[----:B------:R-:W-:Y:S02]  /*2180*/  MOV R19, 0x391fcb8e ;  /* 0x391fcb8e00137802 */ /* 0x000fe40000000f00 */
[----:B------:R-:W-:Y:S01]  /*2190*/  FSETP.GT.AND P2, PT, |R0|, 152, PT ;  /* 0x431800000000780b */ /* 0x000fe20003f44200 */
        /* <DEDUP_REMOVED lines=8> */
[----:B------:R-:W-:Y:S01]  /*2220*/  FFMA R17, R12, R13, 0.24022644758224487305 ;  /* 0x3e75fdec0c117423 */ /* 0x000fe2000000000d */
        /* <DEDUP_REMOVED lines=10> */
.L_x_28:
[----:B------:R-:W-:Y:S05]  /*22d0*/  BSYNC.RECONVERGENT B1 ;  /* 0x0000000000017941 */ /* 0x000fea0003800200 */
.L_x_27:
[----:B------:R-:W0:Y:S01]  /*22e0*/  MUFU.RCP64H R13, R27 ;  /* 0x0000001b000d7308 */ /* 0x000e220000001800 */
[----:B------:R-:W-:Y:S01]  /*22f0*/  HFMA2 R12, -RZ, RZ, 0, 5.9604644775390625e-08 ;  /* 0x00000001ff0c7431 */ /* 0x000fe200000001ff */
[----:B------:R-:W-:Y:S01]  /*2300*/  FSETP.NEU.AND P0, PT, R22, 1, PT ;  /* 0x3f8000001600780b */ /* 0x000fe20003f0d000 */
[----:B------:R-:W-:Y:S01]  /*2310*/  BSSY.RECONVERGENT B1, `(.L_x_29) ;  /* 0x0000052000017945 */ /* 0x000fe20003800200 */
[----:B------:R-:W-:-:S04]  /*2320*/  MOV R29, 0x3f800000 ;  /* 0x3f800000001d7802 */ /* 0x000fc80000000f00 */
[----:B------:R-:W-:Y:S08]  /*2330*/  F2F.F64.F32 R16, R0 ;  /* 0x0000000000107310 */ /* 0x000ff00000201800 */
[----:B------:R-:W1:Y:S01]  /*2340*/  I2F.F64 R20, UR7 ;  /* 0x0000000700147d12 */ /* 0x000e620008201c00 */
[----:B0-----:R-:W-:-:S08]  /*2350*/  DFMA R18, -R26, R12, 1 ;  /* 0x3ff000001a12742b */ /* 0x001fd0000000010c */
[----:B------:R-:W-:Y:S02]  /*2360*/  DFMA R18, R18, R18, R18 ;  /* 0x000000121212722b */ /* 0x000fe40000000012 */
[----:B-1----:R-:W-:-:S06]  /*2370*/  DMUL R16, R16, R20 ;  /* 0x0000001410107228 */ /* 0x002fcc0000000000 */
[----:B------:R-:W-:-:S08]  /*2380*/  DFMA R12, R12, R18, R12 ;  /* 0x000000120c0c722b */ /* 0x000fd0000000000c */
[----:B------:R-:W-:Y:S01]  /*2390*/  DFMA R18, -R26, R12, 1 ;  /* 0x3ff000001a12742b */ /* 0x000fe2000000010c */
[----:B------:R-:W-:-:S07]  /*23a0*/  FSETP.GEU.AND P2, PT, |R17|, 6.5827683646048100446e-37, PT ;  /* 0x036000001100780b */ /* 0x000fce0003f4e200 */
[----:B------:R-:W-:-:S08]  /*23b0*/  DFMA R12, R12, R18, R12 ;  /* 0x000000120c0c722b */ /* 0x000fd0000000000c */
[----:B------:R-:W-:-:S08]  /*23c0*/  DMUL R18, R16, R12 ;  /* 0x0000000c10127228 */ /* 0x000fd00000000000 */
[----:B------:R-:W-:-:S08]  /*23d0*/  DFMA R20, -R26, R18, R16 ;  /* 0x000000121a14722b */ /* 0x000fd00000000110 */
[----:B------:R-:W-:-:S10]  /*23e0*/  DFMA R12, R12, R20, R18 ;  /* 0x000000140c0c722b */ /* 0x000fd40000000012 */
[----:B------:R-:W-:-:S05]  /*23f0*/  FFMA R18, RZ, R27, R13 ;  /* 0x0000001bff127223 */ /* 0x000fca000000000d */
[----:B------:R-:W-:Y:S01]  /*2400*/  FSETP.GT.AND P3, PT, |R18|, 1.469367938527859385e-39, PT ;  /* 0x001000001200780b */ /* 0x000fe20003f64200 */
[----:B------:R-:W-:-:S12]  /*2410*/  @!P0 BRA `(.L_x_30) ;  /* 0x0000000400048947 */ /* 0x000fd80003800000 */
        /* <DEDUP_REMOVED lines=12> */
[----:B------:R-:W-:-:S05]  /*24e0*/  IADD3 R18, PT, PT, R19, -R0, RZ ;  /* 0x8000000013127210 */ /* 0x000fca0007ffe0ff */
[C---:B------:R-:W-:Y:S01]  /*24f0*/  FADD R19, R18.reuse, 1 ;  /* 0x3f80000012137421 */ /* 0x040fe20000000000 */
[----:B------:R-:W-:Y:S01]  /*2500*/  FADD R23, R18, -1 ;  /* 0xbf80000012177421 */ /* 0x000fe20000000000 */
[----:B------:R-:W-:-:S03]  /*2510*/  I2FP.F32.S32 R18, R0 ;  /* 0x0000000000127245 */ /* 0x000fc60000201400 */
[----:B------:R-:W-:Y:S01]  /*2520*/  FADD R20, R23, R23 ;  /* 0x0000001717147221 */ /* 0x000fe20000000000 */
[----:B------:R-:W0:Y:S01]  /*2530*/  MUFU.RCP R19, R19 ;  /* 0x0000001300137308 */ /* 0x000e220000001000 */
[----:B------:R-:W-:Y:S01]  /*2540*/  FFMA R21, R18, 1.1920928955078125e-07, R21 ;  /* 0x3400000012157823 */ /* 0x000fe20000000015 */
[----:B------:R-:W-:Y:S01]  /*2550*/  @!P0 FADD R22, R22, R22 ;  /* 0x0000001616168221 */ /* 0x000fe20000000000 */
[----:B0-----:R-:W-:-:S04]  /*2560*/  FMUL R0, R19, R20 ;  /* 0x0000001413007220 */ /* 0x001fc80000400000 */
        /* <DEDUP_REMOVED lines=8> */
[----:B------:R-:W-:Y:S01]  /*25f0*/  FFMA R21, R0, 1.4426950216293334961, R21 ;  /* 0x3fb8aa3b00157823 */ /* 0x000fe20000000015 */
[----:B------:R-:W-:Y:S01]  /*2600*/  MOV R23, 0x391fcb8e ;  /* 0x391fcb8e00177802 */ /* 0x000fe20000000f00 */
        /* <DEDUP_REMOVED lines=34> */
.L_x_30:
[----:B------:R-:W-:Y:S05]  /*2830*/  BSYNC.RECONVERGENT B1 ;  /* 0x0000000000017941 */ /* 0x000fea0003800200 */
.L_x_29:
[----:B------:R-:W-:Y:S04]  /*2840*/  BSSY.RECONVERGENT B1, `(.L_x_31) ;  /* 0x0000006000017945 */ /* 0x000fe80003800200 */
[----:B------:R-:W-:Y:S05]  /*2850*/  @P3 BRA P2, `(.L_x_32) ;  /* 0x0000000000103947 */ /* 0x000fea0001000000 */
[----:B------:R-:W-:-:S07]  /*2860*/  MOV R0, 0x2880 ;  /* 0x0000288000007802 */ /* 0x000fce0000000f00 */
[----:B------:R-:W-:Y:S05]  /*2870*/  CALL.REL.NOINC `($__internal_0_$__cuda_sm20_div_rn_f64_full) ;  /* 0x0000000800947944 */ /* 0x000fea0003c00000 */
[----:B------:R-:W-:Y:S02]  /*2880*/  MOV R12, R20 ;  /* 0x00000014000c7202 */ /* 0x000fe40000000f00 */
[----:B------:R-:W-:-:S07]  /*2890*/  MOV R13, R21 ;  /* 0x00000015000d7202 */ /* 0x000fce0000000f00 */
.L_x_32:
[----:B------:R-:W-:Y:S05]  /*28a0*/  BSYNC.RECONVERGENT B1 ;  /* 0x0000000000017941 */ /* 0x000fea0003800200 */
.L_x_31:
[----:B------:R-:W0:Y:S01]  /*28b0*/  F2F.F32.F64 R12, R12 ;  /* 0x0000000c000c7310 */ /* 0x000e220000301000 */
[----:B------:R-:W-:Y:S01]  /*28c0*/  BSSY.RECONVERGENT B1, `(.L_x_33) ;  /* 0x0000045000017945 */ /* 0x000fe20003800200 */
[----:B------:R-:W-:Y:S01]  /*28d0*/  HFMA2 R0, -RZ, RZ, 1.875, 0 ;  /* 0x3f800000ff007431 */ /* 0x000fe200000001ff */
[----:B0-----:R-:W-:-:S13]  /*28e0*/  FSETP.NEU.AND P0, PT, R12, 1, PT ;  /* 0x3f8000000c00780b */ /* 0x001fda0003f0d000 */
        /* <DEDUP_REMOVED lines=66> */
.L_x_34:
[----:B------:R-:W-:Y:S05]  /*2d10*/  BSYNC.RECONVERGENT B1 ;  /* 0x0000000000017941 */ /* 0x000fea0003800200 */
.L_x_33:
        /* <DEDUP_REMOVED lines=73> */
.L_x_36:
[----:B------:R-:W-:Y:S05]  /*31b0*/  BSYNC.RECONVERGENT B1 ;  /* 0x0000000000017941 */ /* 0x000fea0003800200 */
.L_x_35:
[----:B------:R-:W0:Y:S02]  /*31c0*/  LDC.64 R12, c[0x0][0x3a8] ;  /* 0x0000ea00ff0c7b82 */ /* 0x000e240000000a00 */
[----:B0-----:R-:W-:-:S05]  /*31d0*/  IMAD.WIDE R12, R10, 0x8, R12 ;  /* 0x000000080a0c7825 */ /* 0x001fca00078e020c */
[----:B------:R-:W2:Y:S01]  /*31e0*/  LDG.E.64 R16, desc[UR4][R12.64] ;  /* 0x000000040c107981 */ /* 0x000ea2000c1e1b00 */
[----:B------:R-:W2:Y:S01]  /*31f0*/  F2F.F64.F32 R18, R18 ;  /* 0x0000001200127310 */ /* 0x000ea20000201800 */
[----:B------:R-:W-:Y:S01]  /*3200*/  MOV R0, R28 ;  /* 0x0000001c00007202 */ /* 0x000fe20000000f00 */
[----:B--2---:R-:W-:-:S14]  /*3210*/  DSETP.GT.AND P0, PT, R16, R18, PT ;  /* 0x000000121000722a */ /* 0x004fdc0003f04000 */
[----:B------:R-:W0:Y:S01]  /*3220*/  @P0 LDC.64 R16, c[0x0][0x380] ;  /* 0x0000e000ff100b82 */ /* 0x000e220000000a00 */
[----:B------:R1:W-:Y:S01]  /*3230*/  @P0 STG.E.64 desc[UR4][R12.64], R18 ;  /* 0x000000120c000986 */ /* 0x0003e2000c101b04 */
[C---:B0-----:R-:W-:Y:S01]  /*3240*/  @P0 IMAD.WIDE R16, R10.reuse, 0x4, R16 ;  /* 0x000000040a100825 */ /* 0x041fe200078e0210 */
[----:B------:R-:W-:-:S04]  /*3250*/  IADD3 R10, PT, PT, R10, UR8, RZ ;  /* 0x000000080a0a7c10 */ /* 0x000fc8000fffe0ff */
[----:B------:R1:W-:Y:S01]  /*3260*/  @P0 STG.E desc[UR4][R16.64], R2 ;  /* 0x0000000210000986 */ /* 0x0003e2000c101904 */
[----:B------:R-:W-:Y:S05]  /*3270*/  @P1 BRA `(.L_x_37) ;  /* 0xffffffd4001c1947 */ /* 0x000fea000383ffff */
.L_x_16:
[----:B------:R-:W-:Y:S05]  /*3280*/  BSYNC.RECONVERGENT B0 ;  /* 0x0000000000007941 */ /* 0x000fea0003800200 */
.L_x_15:
[C---:B------:R-:W-:Y:S02]  /*3290*/  ISETP.NE.AND P0, PT, R8.reuse, R4, PT ;  /* 0x000000040800720c */ /* 0x040fe40003f05270 */
[----:B------:R-:W-:-:S11]  /*32a0*/  IADD3 R8, PT, PT, R8, 0x1, RZ ;  /* 0x0000000108087810 */ /* 0x000fd60007ffe0ff */
[----:B------:R-:W-:Y:S05]  /*32b0*/  @P0 BRA `(.L_x_38) ;  /* 0xffffffcc00dc0947 */ /* 0x000fea000383ffff */
[----:B------:R-:W-:Y:S05]  /*32c0*/  EXIT ;  /* 0x000000000000794d */ /* 0x000fea0003800000 */
        .weak           $__internal_0_$__cuda_sm20_div_rn_f64_full
        .type           $__internal_0_$__cuda_sm20_div_rn_f64_full,@function
        .size           $__internal_0_$__cuda_sm20_div_rn_f64_full,(.L_x_45 - $__internal_0_$__cuda_sm20_div_rn_f64_full)
$__internal_0_$__cuda_sm20_div_rn_f64_full:
[C---:B------:R-:W-:Y:S01]  /*32d0*/  FSETP.GEU.AND P0, PT, |R27|.reuse, 1.469367938527859385e-39, PT ;  /* 0x001000001b00780b */ /* 0x040fe20003f0e200 */
[----:B------:R-:W-:Y:S01]  /*32e0*/  BSSY.RECONVERGENT B2, `(.L_x_39) ;  /* 0x0000056000027945 */ /* 0x000fe20003800200 */
[----:B------:R-:W-:Y:S02]  /*32f0*/  LOP3.LUT R12, R27, 0x800fffff, RZ, 0xc0, !PT ;  /* 0x800fffff1b0c7812 */ /* 0x000fe400078ec0ff */
[----:B------:R-:W-:Y:S02]  /*3300*/  MOV R18, 0x1 ;  /* 0x0000000100127802 */ /* 0x000fe40000000f00 */
[----:B------:R-:W-:Y:S02]  /*3310*/  LOP3.LUT R13, R12, 0x3ff00000, RZ, 0xfc, !PT ;  /* 0x3ff000000c0d7812 */ /* 0x000fe400078efcff */
[----:B------:R-:W-:Y:S02]  /*3320*/  MOV R12, R26 ;  /* 0x0000001a000c7202 */ /* 0x000fe40000000f00 */
[----:B------:R-:W-:-:S02]  /*3330*/  FSETP.GEU.AND P3, PT, |R17|, 1.469367938527859385e-39, PT ;  /* 0x001000001100780b */ /* 0x000fc40003f6e200 */
[----:B------:R-:W-:Y:S01]  /*3340*/  LOP3.LUT R30, R17, 0x7ff00000, RZ, 0xc0, !PT ;  /* 0x7ff00000111e7812 */ /* 0x000fe200078ec0ff */
[----:B------:R-:W-:Y:S01]  /*3350*/  @!P0 DMUL R12, R26, 8.98846567431157953865e+307 ;  /* 0x7fe000001a0c8828 */ /* 0x000fe20000000000 */
[----:B------:R-:W-:Y:S02]  /*3360*/  MOV R31, 0x1ca00000 ;  /* 0x1ca00000001f7802 */ /* 0x000fe40000000f00 */
[----:B------:R-:W-:-:S03]  /*3370*/  LOP3.LUT R33, R27, 0x7ff00000, RZ, 0xc0, !PT ;  /* 0x7ff000001b217812 */ /* 0x000fc600078ec0ff */
[----:B------:R-:W0:Y:S01]  /*3380*/  MUFU.RCP64H R19, R13 ;  /* 0x0000000d00137308 */ /* 0x000e220000001800 */
[----:B------:R-:W-:-:S03]  /*3390*/  ISETP.GE.U32.AND P2, PT, R30, R33, PT ;  /* 0x000000211e00720c */ /* 0x000fc60003f46070 */
[----:B------:R-:W-:Y:S02]  /*33a0*/  @!P3 LOP3.LUT R21, R27, 0x7ff00000, RZ, 0xc0, !PT ;  /* 0x7ff000001b15b812 */ /* 0x000fe400078ec0ff */
[----:B------:R-:W-:Y:S02]  /*33b0*/  @!P0 LOP3.LUT R33, R13, 0x7ff00000, RZ, 0xc0, !PT ;  /* 0x7ff000000d218812 */ /* 0x000fe400078ec0ff */
[----:B------:R-:W-:-:S04]  /*33c0*/  @!P3 ISETP.GE.U32.AND P4, PT, R30, R21, PT ;  /* 0x000000151e00b20c */ /* 0x000fc80003f86070 */
[----:B------:R-:W-:-:S04]  /*33d0*/  @!P3 SEL R21, R31, 0x63400000, !P4 ;  /* 0x634000001f15b807 */ /* 0x000fc80006000000 */
[----:B------:R-:W-:Y:S01]  /*33e0*/  @!P3 LOP3.LUT R24, R21, 0x80000000, R17, 0xf8, !PT ;  /* 0x800000001518b812 */ /* 0x000fe200078ef811 */
[----:B0-----:R-:W-:-:S03]  /*33f0*/  DFMA R22, R18, -R12, 1 ;  /* 0x3ff000001216742b */ /* 0x001fc6000000080c */
[----:B------:R-:W-:Y:S02]  /*3400*/  @!P3 LOP3.LUT R25, R24, 0x100000, RZ, 0xfc, !PT ;  /* 0x001000001819b812 */ /* 0x000fe400078efcff */
[----:B------:R-:W-:-:S03]  /*3410*/  @!P3 MOV R24, RZ ;  /* 0x000000ff0018b202 */ /* 0x000fc60000000f00 */
[----:B------:R-:W-:-:S08]  /*3420*/  DFMA R22, R22, R22, R22 ;  /* 0x000000161616722b */ /* 0x000fd00000000016 */
[----:B------:R-:W-:Y:S01]  /*3430*/  DFMA R22, R18, R22, R18 ;  /* 0x000000161216722b */ /* 0x000fe20000000012 */
[----:B------:R-:W-:Y:S02]  /*3440*/  SEL R19, R31, 0x63400000, !P2 ;  /* 0x634000001f137807 */ /* 0x000fe40005000000 */
[----:B------:R-:W-:Y:S02]  /*3450*/  MOV R18, R16 ;  /* 0x0000001000127202 */ /* 0x000fe40000000f00 */
[----:B------:R-:W-:-:S03]  /*3460*/  LOP3.LUT R19, R19, 0x800fffff, R17, 0xf8, !PT ;  /* 0x800fffff13137812 */ /* 0x000fc600078ef811 */
[----:B------:R-:W-:-:S03]  /*3470*/  DFMA R20, R22, -R12, 1 ;  /* 0x3ff000001614742b */ /* 0x000fc6000000080c */
[----:B------:R-:W-:-:S05]  /*3480*/  @!P3 DFMA R18, R18, 2, -R24 ;  /* 0x400000001212b82b */ /* 0x000fca0000000818 */
[----:B------:R-:W-:-:S08]  /*3490*/  DFMA R20, R22, R20, R22 ;  /* 0x000000141614722b */ /* 0x000fd00000000016 */
[----:B------:R-:W-:-:S08]  /*34a0*/  DMUL R22, R20, R18 ;  /* 0x0000001214167228 */ /* 0x000fd00000000000 */
[----:B------:R-:W-:-:S08]  /*34b0*/  DFMA R24, R22, -R12, R18 ;  /* 0x8000000c1618722b */ /* 0x000fd00000000012 */
[----:B------:R-:W-:Y:S01]  /*34c0*/  DFMA R24, R20, R24, R22 ;  /* 0x000000181418722b */ /* 0x000fe20000000016 */
[----:B------:R-:W-:Y:S02]  /*34d0*/  MOV R22, R30 ;  /* 0x0000001e00167202 */ /* 0x000fe40000000f00 */
[----:B------:R-:W-:-:S04]  /*34e0*/  @!P3 LOP3.LUT R22, R19, 0x7ff00000, RZ, 0xc0, !PT ;  /* 0x7ff000001316b812 */ /* 0x000fc800078ec0ff */
[----:B------:R-:W-:-:S04]  /*34f0*/  IADD3 R20, PT, PT, R22, -0x1, RZ ;  /* 0xffffffff16147810 */ /* 0x000fc80007ffe0ff */
[----:B------:R-:W-:Y:S02]  /*3500*/  ISETP.GT.U32.AND P0, PT, R20, 0x7feffffe, PT ;  /* 0x7feffffe1400780c */ /* 0x000fe40003f04070 */
[----:B------:R-:W-:-:S04]  /*3510*/  IADD3 R20, PT, PT, R33, -0x1, RZ ;  /* 0xffffffff21147810 */ /* 0x000fc80007ffe0ff */
[----:B------:R-:W-:-:S13]  /*3520*/  ISETP.GT.U32.OR P0, PT, R20, 0x7feffffe, P0 ;  /* 0x7feffffe1400780c */ /* 0x000fda0000704470 */
[----:B------:R-:W-:Y:S05]  /*3530*/  @P0 BRA `(.L_x_40) ;  /* 0x00000000006c0947 */ /* 0x000fea0003800000 */
[----:B------:R-:W-:-:S04]  /*3540*/  LOP3.LUT R17, R27, 0x7ff00000, RZ, 0xc0, !PT ;  /* 0x7ff000001b117812 */ /* 0x000fc800078ec0ff */
[CC--:B------:R-:W-:Y:S02]  /*3550*/  VIADDMNMX R16, R30.reuse, -R17.reuse, 0xb9600000, !PT ;  /* 0xb96000001e107446 */ /* 0x0c0fe40007800911 */
[----:B------:R-:W-:Y:S02]  /*3560*/  ISETP.GE.U32.AND P0, PT, R30, R17, PT ;  /* 0x000000111e00720c */ /* 0x000fe40003f06070 */
[----:B------:R-:W-:Y:S02]  /*3570*/  VIMNMX R16, PT, PT, R16, 0x46a00000, PT ;  /* 0x46a0000010107848 */ /* 0x000fe40003fe0100 */
[----:B------:R-:W-:-:S04]  /*3580*/  SEL R31, R31, 0x63400000, !P0 ;  /* 0x634000001f1f7807 */ /* 0x000fc80004000000 */
[----:B------:R-:W-:Y:S02]  /*3590*/  IADD3 R22, PT, PT, -R31, R16, RZ ;  /* 0x000000101f167210 */ /* 0x000fe40007ffe1ff */
[----:B------:R-:W-:Y:S02]  /*35a0*/  MOV R16, RZ ;  /* 0x000000ff00107202 */ /* 0x000fe40000000f00 */
[----:B------:R-:W-:-:S06]  /*35b0*/  IADD3 R17, PT, PT, R22, 0x7fe00000, RZ ;  /* 0x7fe0000016117810 */ /* 0x000fcc0007ffe0ff */
[----:B------:R-:W-:-:S10]  /*35c0*/  DMUL R20, R24, R16 ;  /* 0x0000001018147228 */ /* 0x000fd40000000000 */
[----:B------:R-:W-:-:S13]  /*35d0*/  FSETP.GTU.AND P0, PT, |R21|, 1.469367938527859385e-39, PT ;  /* 0x001000001500780b */ /* 0x000fda0003f0c200 */
[----:B------:R-:W-:Y:S05]  /*35e0*/  @P0 BRA `(.L_x_41) ;  /* 0x0000000000940947 */ /* 0x000fea0003800000 */
[----:B------:R-:W-:Y:S01]  /*35f0*/  DFMA R12, R24, -R12, R18 ;  /* 0x8000000c180c722b */ /* 0x000fe20000000012 */
[----:B------:R-:W-:-:S09]  /*3600*/  MOV R16, RZ ;  /* 0x000000ff00107202 */ /* 0x000fd20000000f00 */
[C---:B------:R-:W-:Y:S02]  /*3610*/  FSETP.NEU.AND P0, PT, R13.reuse, RZ, PT ;  /* 0x000000ff0d00720b */ /* 0x040fe40003f0d000 */
[----:B------:R-:W-:-:S04]  /*3620*/  LOP3.LUT R19, R13, 0x80000000, R27, 0x48, !PT ;  /* 0x800000000d137812 */ /* 0x000fc800078e481b */
[----:B------:R-:W-:-:S07]  /*3630*/  LOP3.LUT R17, R19, R17, RZ, 0xfc, !PT ;  /* 0x0000001113117212 */ /* 0x000fce00078efcff */
[----:B------:R-:W-:Y:S05]  /*3640*/  @!P0 BRA `(.L_x_41) ;  /* 0x00000000007c8947 */ /* 0x000fea0003800000 */
[----:B------:R-:W-:Y:S01]  /*3650*/  IADD3 R13, PT, PT, -R22, RZ, RZ ;  /* 0x000000ff160d7210 */ /* 0x000fe20007ffe1ff */
[----:B------:R-:W-:Y:S01]  /*3660*/  DMUL.RP R16, R24, R16 ;  /* 0x0000001018107228 */ /* 0x000fe20000008000 */
[----:B------:R-:W-:-:S06]  /*3670*/  MOV R12, RZ ;  /* 0x000000ff000c7202 */ /* 0x000fcc0000000f00 */
[----:B------:R-:W-:-:S03]  /*3680*/  DFMA R12, R20, -R12, R24 ;  /* 0x8000000c140c722b */ /* 0x000fc60000000018 */
[----:B------:R-:W-:-:S03]  /*3690*/  LOP3.LUT R19, R17, R19, RZ, 0x3c, !PT ;  /* 0x0000001311137212 */ /* 0x000fc600078e3cff */
[----:B------:R-:W-:-:S04]  /*36a0*/  IADD3 R12, PT, PT, -R22, -0x43300000, RZ ;  /* 0xbcd00000160c7810 */ /* 0x000fc80007ffe1ff */
[----:B------:R-:W-:-:S04]  /*36b0*/  FSETP.NEU.AND P0, PT, |R13|, R12, PT ;  /* 0x0000000c0d00720b */ /* 0x000fc80003f0d200 */
[----:B------:R-:W-:Y:S02]  /*36c0*/  FSEL R20, R16, R20, !P0 ;  /* 0x0000001410147208 */ /* 0x000fe40004000000 */
[----:B------:R-:W-:Y:S01]  /*36d0*/  FSEL R21, R19, R21, !P0 ;  /* 0x0000001513157208 */ /* 0x000fe20004000000 */
[----:B------:R-:W-:Y:S06]  /*36e0*/  BRA `(.L_x_41) ;  /* 0x0000000000547947 */ /* 0x000fec0003800000 */
.L_x_40:
[----:B------:R-:W-:-:S14]  /*36f0*/  DSETP.NAN.AND P0, PT, R16, R16, PT ;  /* 0x000000101000722a */ /* 0x000fdc0003f08000 */
[----:B------:R-:W-:Y:S05]  /*3700*/  @P0 BRA `(.L_x_42) ;  /* 0x0000000000440947 */ /* 0x000fea0003800000 */
[----:B------:R-:W-:-:S14]  /*3710*/  DSETP.NAN.AND P0, PT, R26, R26, PT ;  /* 0x0000001a1a00722a */ /* 0x000fdc0003f08000 */
[----:B------:R-:W-:Y:S05]  /*3720*/  @P0 BRA `(.L_x_43) ;  /* 0x0000000000300947 */ /* 0x000fea0003800000 */
[----:B------:R-:W-:Y:S02]  /*3730*/  ISETP.NE.AND P0, PT, R22, R33, PT ;  /* 0x000000211600720c */ /* 0x000fe40003f05270 */
[----:B------:R-:W-:Y:S02]  /*3740*/  MOV R20, 0x0 ;  /* 0x0000000000147802 */ /* 0x000fe40000000f00 */
[----:B------:R-:W-:-:S09]  /*3750*/  MOV R21, 0xfff80000 ;  /* 0xfff8000000157802 */ /* 0x000fd20000000f00 */
[----:B------:R-:W-:Y:S05]  /*3760*/  @!P0 BRA `(.L_x_41) ;  /* 0x0000000000348947 */ /* 0x000fea0003800000 */
[----:B------:R-:W-:Y:S02]  /*3770*/  ISETP.NE.AND P0, PT, R22, 0x7ff00000, PT ;  /* 0x7ff000001600780c */ /* 0x000fe40003f05270 */
[----:B------:R-:W-:Y:S02]  /*3780*/  LOP3.LUT R21, R17, 0x80000000, R27, 0x48, !PT ;  /* 0x8000000011157812 */ /* 0x000fe400078e481b */
[----:B------:R-:W-:-:S13]  /*3790*/  ISETP.EQ.OR P0, PT, R33, RZ, !P0 ;  /* 0x000000ff2100720c */ /* 0x000fda0004702670 */
[----:B------:R-:W-:Y:S02]  /*37a0*/  @P0 LOP3.LUT R12, R21, 0x7ff00000, RZ, 0xfc, !PT ;  /* 0x7ff00000150c0812 */ /* 0x000fe400078efcff */
[----:B------:R-:W-:Y:S02]  /*37b0*/  @!P0 MOV R20, RZ ;  /* 0x000000ff00148202 */ /* 0x000fe40000000f00 */
[----:B------:R-:W-:Y:S02]  /*37c0*/  @P0 MOV R20, RZ ;  /* 0x000000ff00140202 */ /* 0x000fe40000000f00 */
[----:B------:R-:W-:Y:S01]  /*37d0*/  @P0 MOV R21, R12 ;  /* 0x0000000c00150202 */ /* 0x000fe20000000f00 */
[----:B------:R-:W-:Y:S06]  /*37e0*/  BRA `(.L_x_41) ;  /* 0x0000000000147947 */ /* 0x000fec0003800000 */
.L_x_43:
[----:B------:R-:W-:Y:S02]  /*37f0*/  LOP3.LUT R21, R27, 0x80000, RZ, 0xfc, !PT ;  /* 0x000800001b157812 */ /* 0x000fe400078efcff */
[----:B------:R-:W-:Y:S01]  /*3800*/  MOV R20, R26 ;  /* 0x0000001a00147202 */ /* 0x000fe20000000f00 */
[----:B------:R-:W-:Y:S06]  /*3810*/  BRA `(.L_x_41) ;  /* 0x0000000000087947 */ /* 0x000fec0003800000 */
.L_x_42:
[----:B------:R-:W-:Y:S02]  /*3820*/  LOP3.LUT R21, R17, 0x80000, RZ, 0xfc, !PT ;  /* 0x0008000011157812 */ /* 0x000fe400078efcff */
[----:B------:R-:W-:-:S07]  /*3830*/  MOV R20, R16 ;  /* 0x0000001000147202 */ /* 0x000fce0000000f00 */
.L_x_41:
[----:B------:R-:W-:Y:S05]  /*3840*/  BSYNC.RECONVERGENT B2 ;  /* 0x0000000000027941 */ /* 0x000fea0003800200 */
.L_x_39:
[----:B------:R-:W-:Y:S01]  /*3850*/  HFMA2 R13, -RZ, RZ, 0, 0 ;  /* 0x00000000ff0d7431 */ /* 0x000fe200000001ff */
[----:B------:R-:W-:-:S04]  /*3860*/  MOV R12, R0 ;  /* 0x00000000000c7202 */ /* 0x000fc80000000f00 */
[----:B------:R-:W-:Y:S05]  /*3870*/  RET.REL.NODEC R12 `(_Z16label_assignmentPiP9pixel_XYZP5pointiiiiPdi) ;  /* 0xffffffc40ce07950 */ /* 0x000fea0003c3ffff */
.L_x_44:
        /* <DEDUP_REMOVED lines=16> */
.L_x_45:


//--------------------- .nv.shared.reserved.0     --------------------------
	.section	.nv.shared.reserved.0,"aw",@nobits
	.weak		__nv_reservedSMEM_offset_0_alias
	.size		__nv_reservedSMEM_offset_0_alias, 0, 64
	.other		__nv_reservedSMEM_offset_0_alias,@"STO_CUDA_RESERVED_SHARED STV_DEFAULT"
__nv_reservedSMEM_offset_0_alias:
	.zero		0
	.zero		64


//--------------------- .nv.constant0._Z14update_centresPiP5pointiiii --------------------------
	.section	.nv.constant0._Z14update_centresPiP5pointiiii,"a",@progbits
	.sectionflags	@""
	.align	4
.nv.constant0._Z14update_centresPiP5pointiiii:
	.zero		928


//--------------------- .nv.constant0._Z16label_assignmentPiP9pixel_XYZP5pointiiiiPdi --------------------------
	.section	.nv.constant0._Z16label_assignmentPiP9pixel_XYZP5pointiiiiPdi,"a",@progbits
	.sectionflags	@""
	.align	4
.nv.constant0._Z16label_assignmentPiP9pixel_XYZP5pointiiiiPdi:
	.zero		948


//--------------------- SYMBOLS --------------------------

	.type		.nv.reservedSmem.offset0,@object
	.size		.nv.reservedSmem.offset0,0x4
